	.target	sm_100a

	.elftype	@"ET_EXEC"


//--------------------- .note.nv.tkinfo           --------------------------
	.section	.note.nv.tkinfo,"",@"SHT_NOTE"
	.sectionflags	@"SHF_NOTE_NV_TKINFO"
	.tkinfo
        /*0018*/ 	.word	0x00000002
        /*0030*/ 	.string	""
        /*0030*/ 	.string	"ptxas"
        /*0030*/ 	.string	"Cuda compilation tools, release 13.0, V13.0.88"
        /*0030*/ 	.string	"Build cuda_13.0.r13.0/compiler.36424714_0"
        /*0030*/ 	.string	"-arch sm_100a -m 64 "



//--------------------- .note.nv.cuinfo           --------------------------
	.section	.note.nv.cuinfo,"",@"SHT_NOTE"
	.sectionflags	@"SHF_NOTE_NV_CUINFO"
        /*0018*/ 	.short	0x0002
        /*001a*/ 	.short	0x0064
        /*001c*/ 	.short	0x0082
	.zero		2


//--------------------- .nv.info                  --------------------------
	.section	.nv.info,"",@"SHT_CUDA_INFO"
	.align	4


	//----- nvinfo : EIATTR_REGCOUNT
	.align		4
        /*0000*/ 	.byte	0x04, 0x2f
        /*0002*/ 	.short	(.L_19 - .L_18)
	.align		4
.L_18:
        /*0004*/ 	.word	index@(_ZN7cutlass13device_kernelINS_4gemm6kernel13GemmUniversalIN4cute5tupleIJiiiiEEENS1_10collective13CollectiveMmaINS1_35MainloopSm100TmaUmmaWarpSpecializedILi3ELi2ELi4ENS5_IJNS4_1CILi2EEENSA_ILi1EEESC_EEEEENS5_IJNSA_ILi64EEENSA_ILi128EEESG_EEENS_10bfloat16_tENS5_IJlSC_lEEESI_SJ_NS4_8TiledMMAINS4_8MMA_AtomIJNS4_20SM100_MMA_F16BF16_SSISI_SI_fLi64ELi128ELNS4_4UMMA5MajorE0ELSO_0ELNSN_7ScaleInE0ELSP_0EEEEEENS4_6LayoutINS5_IJSC_SC_SC_EEENS5_IJNSA_ILi0EEESU_SU_EEEEENS5_IJNS4_10UnderscoreESX_SX_EEEEENS4_13SM90_TMA_LOADENS4_14ComposedLayoutINS4_7SwizzleILi3ELi4ELi3EEENS4_18smem_ptr_flag_bitsILi16EEENSS_INS5_IJNSA_ILi8EEESF_EEENS5_IJSF_SC_EEEEEEEvNS4_8identityENS4_23SM90_TMA_LOAD_MULTICASTES1A_vS1B_EENS_8epilogue10collective18CollectiveEpilogueINS1E_23Sm100TmaWarpSpecializedILi4ELi2ELi16ELb1ELb0EEEJSH_NS5_IJNSS_ISF_SC_EENSS_INSA_ILi32EEESC_EEEEESI_SJ_SI_SJ_NS1E_6fusion15FusionCallbacksIS1I_NS1N_17LinearCombinationISI_fSI_fLNS_15FloatRoundStyleE2EEESH_S1M_JEEENS4_5SM1004TMEM4LOAD26SM100_TMEM_LOAD_16dp256b4xES10_NS11_INS12_ILi2ELi4ELi3EEES15_NSS_INS5_IJS16_S1K_EEENS5_IJS1K_SC_EEEEEEENS4_17SM75_U32x4_LDSM_NENS4_14SM90_TMA_STOREES21_NS4_17SM90_U32x4_STSM_NENS4_39AutoVectorizingCopyWithAssumedAlignmentILi128EEEEEEvvEEEEvNT_6ParamsE)
        /*0008*/ 	.word	0x00000044


	//----- nvinfo : EIATTR_FRAME_SIZE
	.align		4
.L_19:
        /*000c*/ 	.byte	0x04, 0x11
        /*000e*/ 	.short	(.L_21 - .L_20)
	.align		4
.L_20:
        /*0010*/ 	.word	index@($__internal_2_$__cuda_sm10x_tcgen05_guardrail_trap_unallocated_columns_being_dealloced)
        /*0014*/ 	.word	0x00000000


	//----- nvinfo : EIATTR_FRAME_SIZE
	.align		4
.L_21:
        /*0018*/ 	.byte	0x04, 0x11
        /*001a*/ 	.short	(.L_23 - .L_22)
	.align		4
.L_22:
        /*001c*/ 	.word	index@($__internal_1_$__cuda_sm10x_tcgen05_guardrail_trap_phase_invalid_during_alloc)
        /*0020*/ 	.word	0x00000000


	//----- nvinfo : EIATTR_FRAME_SIZE
	.align		4
.L_23:
        /*0024*/ 	.byte	0x04, 0x11
        /*0026*/ 	.short	(.L_25 - .L_24)
	.align		4
.L_24:
        /*0028*/ 	.word	index@($__internal_0_$__cuda_sm10x_tcgen05_guardrail_trap_col_being_dealloced_not_returned_by_alloc)
        /*002c*/ 	.word	0x00000000


	//----- nvinfo : EIATTR_FRAME_SIZE
	.align		4
.L_25:
        /*0030*/ 	.byte	0x04, 0x11
        /*0032*/ 	.short	(.L_27 - .L_26)
	.align		4
.L_26:
        /*0034*/ 	.word	index@(_ZN7cutlass13device_kernelINS_4gemm6kernel13GemmUniversalIN4cute5tupleIJiiiiEEENS1_10collective13CollectiveMmaINS1_35MainloopSm100TmaUmmaWarpSpecializedILi3ELi2ELi4ENS5_IJNS4_1CILi2EEENSA_ILi1EEESC_EEEEENS5_IJNSA_ILi64EEENSA_ILi128EEESG_EEENS_10bfloat16_tENS5_IJlSC_lEEESI_SJ_NS4_8TiledMMAINS4_8MMA_AtomIJNS4_20SM100_MMA_F16BF16_SSISI_SI_fLi64ELi128ELNS4_4UMMA5MajorE0ELSO_0ELNSN_7ScaleInE0ELSP_0EEEEEENS4_6LayoutINS5_IJSC_SC_SC_EEENS5_IJNSA_ILi0EEESU_SU_EEEEENS5_IJNS4_10UnderscoreESX_SX_EEEEENS4_13SM90_TMA_LOADENS4_14ComposedLayoutINS4_7SwizzleILi3ELi4ELi3EEENS4_18smem_ptr_flag_bitsILi16EEENSS_INS5_IJNSA_ILi8EEESF_EEENS5_IJSF_SC_EEEEEEEvNS4_8identityENS4_23SM90_TMA_LOAD_MULTICASTES1A_vS1B_EENS_8epilogue10collective18CollectiveEpilogueINS1E_23Sm100TmaWarpSpecializedILi4ELi2ELi16ELb1ELb0EEEJSH_NS5_IJNSS_ISF_SC_EENSS_INSA_ILi32EEESC_EEEEESI_SJ_SI_SJ_NS1E_6fusion15FusionCallbacksIS1I_NS1N_17LinearCombinationISI_fSI_fLNS_15FloatRoundStyleE2EEESH_S1M_JEEENS4_5SM1004TMEM4LOAD26SM100_TMEM_LOAD_16dp256b4xES10_NS11_INS12_ILi2ELi4ELi3EEES15_NSS_INS5_IJS16_S1K_EEENS5_IJS1K_SC_EEEEEEENS4_17SM75_U32x4_LDSM_NENS4_14SM90_TMA_STOREES21_NS4_17SM90_U32x4_STSM_NENS4_39AutoVectorizingCopyWithAssumedAlignmentILi128EEEEEEvvEEEEvNT_6ParamsE)
        /*0038*/ 	.word	0x00000000


	//----- nvinfo : EIATTR_MIN_STACK_SIZE
	.align		4
.L_27:
        /*003c*/ 	.byte	0x04, 0x12
        /*003e*/ 	.short	(.L_29 - .L_28)
	.align		4
.L_28:
        /*0040*/ 	.word	index@(_ZN7cutlass13device_kernelINS_4gemm6kernel13GemmUniversalIN4cute5tupleIJiiiiEEENS1_10collective13CollectiveMmaINS1_35MainloopSm100TmaUmmaWarpSpecializedILi3ELi2ELi4ENS5_IJNS4_1CILi2EEENSA_ILi1EEESC_EEEEENS5_IJNSA_ILi64EEENSA_ILi128EEESG_EEENS_10bfloat16_tENS5_IJlSC_lEEESI_SJ_NS4_8TiledMMAINS4_8MMA_AtomIJNS4_20SM100_MMA_F16BF16_SSISI_SI_fLi64ELi128ELNS4_4UMMA5MajorE0ELSO_0ELNSN_7ScaleInE0ELSP_0EEEEEENS4_6LayoutINS5_IJSC_SC_SC_EEENS5_IJNSA_ILi0EEESU_SU_EEEEENS5_IJNS4_10UnderscoreESX_SX_EEEEENS4_13SM90_TMA_LOADENS4_14ComposedLayoutINS4_7SwizzleILi3ELi4ELi3EEENS4_18smem_ptr_flag_bitsILi16EEENSS_INS5_IJNSA_ILi8EEESF_EEENS5_IJSF_SC_EEEEEEEvNS4_8identityENS4_23SM90_TMA_LOAD_MULTICASTES1A_vS1B_EENS_8epilogue10collective18CollectiveEpilogueINS1E_23Sm100TmaWarpSpecializedILi4ELi2ELi16ELb1ELb0EEEJSH_NS5_IJNSS_ISF_SC_EENSS_INSA_ILi32EEESC_EEEEESI_SJ_SI_SJ_NS1E_6fusion15FusionCallbacksIS1I_NS1N_17LinearCombinationISI_fSI_fLNS_15FloatRoundStyleE2EEESH_S1M_JEEENS4_5SM1004TMEM4LOAD26SM100_TMEM_LOAD_16dp256b4xES10_NS11_INS12_ILi2ELi4ELi3EEES15_NSS_INS5_IJS16_S1K_EEENS5_IJS1K_SC_EEEEEEENS4_17SM75_U32x4_LDSM_NENS4_14SM90_TMA_STOREES21_NS4_17SM90_U32x4_STSM_NENS4_39AutoVectorizingCopyWithAssumedAlignmentILi128EEEEEEvvEEEEvNT_6ParamsE)
        /*0044*/ 	.word	0x00000000
.L_29:


//--------------------- .nv.compat                --------------------------
	.section	.nv.compat,"",@"SHT_CUDA_COMPAT_INFO"
	.align	4
        /*0000*/ 	.byte	0x02, 0x09, 0x01, 0x00, 0x02, 0x02, 0x02, 0x00, 0x02, 0x05, 0x05, 0x00, 0x03, 0x07, 0x01, 0x01
        /*0010*/ 	.byte	0x02, 0x03, 0x01, 0x00, 0x02, 0x06, 0x01, 0x00, 0x04, 0x0b, 0x08, 0x00, 0x09, 0x00, 0x00, 0x00
        /*0020*/ 	.byte	0x00, 0x00, 0x00, 0x00


//--------------------- .nv.info._ZN7cutlass13device_kernelINS_4gemm6kernel13GemmUniversalIN4cute5tupleIJiiiiEEENS1_10collective13CollectiveMmaINS1_35MainloopSm100TmaUmmaWarpSpecializedILi3ELi2ELi4ENS5_IJNS4_1CILi2EEENSA_ILi1EEESC_EEEEENS5_IJNSA_ILi64EEENSA_ILi128EEESG_EEENS_10bfloat16_tENS5_IJlSC_lEEESI_SJ_NS4_8TiledMMAINS4_8MMA_AtomIJNS4_20SM100_MMA_F16BF16_SSISI_SI_fLi64ELi128ELNS4_4UMMA5MajorE0ELSO_0ELNSN_7ScaleInE0ELSP_0EEEEEENS4_6LayoutINS5_IJSC_SC_SC_EEENS5_IJNSA_ILi0EEESU_SU_EEEEENS5_IJNS4_10UnderscoreESX_SX_EEEEENS4_13SM90_TMA_LOADENS4_14ComposedLayoutINS4_7SwizzleILi3ELi4ELi3EEENS4_18smem_ptr_flag_bitsILi16EEENSS_INS5_IJNSA_ILi8EEESF_EEENS5_IJSF_SC_EEEEEEEvNS4_8identityENS4_23SM90_TMA_LOAD_MULTICASTES1A_vS1B_EENS_8epilogue10collective18CollectiveEpilogueINS1E_23Sm100TmaWarpSpecializedILi4ELi2ELi16ELb1ELb0EEEJSH_NS5_IJNSS_ISF_SC_EENSS_INSA_ILi32EEESC_EEEEESI_SJ_SI_SJ_NS1E_6fusion15FusionCallbacksIS1I_NS1N_17LinearCombinationISI_fSI_fLNS_15FloatRoundStyleE2EEESH_S1M_JEEENS4_5SM1004TMEM4LOAD26SM100_TMEM_LOAD_16dp256b4xES10_NS11_INS12_ILi2ELi4ELi3EEES15_NSS_INS5_IJS16_S1K_EEENS5_IJS1K_SC_EEEEEEENS4_17SM75_U32x4_LDSM_NENS4_14SM90_TMA_STOREES21_NS4_17SM90_U32x4_STSM_NENS4_39AutoVectorizingCopyWithAssumedAlignmentILi128EEEEEEvvEEEEvNT_6ParamsE --------------------------
	.section	.nv.info._ZN7cutlass13device_kernelINS_4gemm6kernel13GemmUniversalIN4cute5tupleIJiiiiEEENS1_10collective13CollectiveMmaINS1_35MainloopSm100TmaUmmaWarpSpecializedILi3ELi2ELi4ENS5_IJNS4_1CILi2EEENSA_ILi1EEESC_EEEEENS5_IJNSA_ILi64EEENSA_ILi128EEESG_EEENS_10bfloat16_tENS5_IJlSC_lEEESI_SJ_NS4_8TiledMMAINS4_8MMA_AtomIJNS4_20SM100_MMA_F16BF16_SSISI_SI_fLi64ELi128ELNS4_4UMMA5MajorE0ELSO_0ELNSN_7ScaleInE0ELSP_0EEEEEENS4_6LayoutINS5_IJSC_SC_SC_EEENS5_IJNSA_ILi0EEESU_SU_EEEEENS5_IJNS4_10UnderscoreESX_SX_EEEEENS4_13SM90_TMA_LOADENS4_14ComposedLayoutINS4_7SwizzleILi3ELi4ELi3EEENS4_18smem_ptr_flag_bitsILi16EEENSS_INS5_IJNSA_ILi8EEESF_EEENS5_IJSF_SC_EEEEEEEvNS4_8identityENS4_23SM90_TMA_LOAD_MULTICASTES1A_vS1B_EENS_8epilogue10collective18CollectiveEpilogueINS1E_23Sm100TmaWarpSpecializedILi4ELi2ELi16ELb1ELb0EEEJSH_NS5_IJNSS_ISF_SC_EENSS_INSA_ILi32EEESC_EEEEESI_SJ_SI_SJ_NS1E_6fusion15FusionCallbacksIS1I_NS1N_17LinearCombinationISI_fSI_fLNS_15FloatRoundStyleE2EEESH_S1M_JEEENS4_5SM1004TMEM4LOAD26SM100_TMEM_LOAD_16dp256b4xES10_NS11_INS12_ILi2ELi4ELi3EEES15_NSS_INS5_IJS16_S1K_EEENS5_IJS1K_SC_EEEEEEENS4_17SM75_U32x4_LDSM_NENS4_14SM90_TMA_STOREES21_NS4_17SM90_U32x4_STSM_NENS4_39AutoVectorizingCopyWithAssumedAlignmentILi128EEEEEEvvEEEEvNT_6ParamsE,"",@"SHT_CUDA_INFO"
	.sectionflags	@""
	.align	4


	//----- nvinfo : EIATTR_CUDA_API_VERSION
	.align		4
        /*0000*/ 	.byte	0x04, 0x37
        /*0002*/ 	.short	(.L_31 - .L_30)
.L_30:
        /*0004*/ 	.word	0x00000082


	//----- nvinfo : EIATTR_KPARAM_INFO
	.align		4
.L_31:
        /*0008*/ 	.byte	0x04, 0x17
        /*000a*/ 	.short	(.L_33 - .L_32)
.L_32:
        /*000c*/ 	.word	0x00000000
        /*0010*/ 	.short	0x0000
        /*0012*/ 	.short	0x0000
        /*0014*/ 	.byte	0x00, 0xf0, 0x01, 0x20


	//----- nvinfo : EIATTR_AT_ENTRY_FRAGMENTS
	.align		4
.L_33:
        /*0018*/ 	.byte	0x04, 0x4f
        /*001a*/ 	.short	(.L_35 - .L_34)


	//   ....[0]....
.L_34:
        /*001c*/ 	.word	0x00000006


	//----- nvinfo : EIATTR_RESERVED_SMEM_USED
	.align		4
.L_35:
        /*0020*/ 	.byte	0x01, 0x41
	.zero		2


	//----- nvinfo : EIATTR_SPARSE_MMA_MASK
	.align		4
        /*0024*/ 	.byte	0x03, 0x50
        /*0026*/ 	.short	0x0000


	//----- nvinfo : EIATTR_TCGEN05_1CTA_USED
	.align		4
        /*0028*/ 	.byte	0x01, 0x51
	.zero		2


	//----- nvinfo : EIATTR_MAXREG_COUNT
	.align		4
        /*002c*/ 	.byte	0x03, 0x1b
        /*002e*/ 	.short	0x00ff


	//----- nvinfo : EIATTR_NUM_BARRIERS
	.align		4
        /*0030*/ 	.byte	0x02, 0x4c
        /*0032*/ 	.byte	0x07
	.zero		1


	//----- nvinfo : EIATTR_EXTERNS
	.align		4
        /*0034*/ 	.byte	0x04, 0x0f
        /*0036*/ 	.short	(.L_37 - .L_36)


	//   ....[0]....
	.align		4
.L_36:
        /*0038*/ 	.word	index@(__assertfail)


	//----- nvinfo : EIATTR_MERCURY_ISA_VERSION
	.align		4
.L_37:
        /*003c*/ 	.byte	0x03, 0x5f
        /*003e*/ 	.short	0x0101


	//----- nvinfo : EIATTR_INT_WARP_WIDE_INSTR_OFFSETS
	.align		4
        /*0040*/ 	.byte	0x04, 0x31
        /*0042*/ 	.short	(.L_39 - .L_38)


	//   ....[0]....
.L_38:
        /*0044*/ 	.word	0x00003f40


	//   ....[1]....
        /*0048*/ 	.word	0x00003f70


	//   ....[2]....
        /*004c*/ 	.word	0x00003f90


	//   ....[3]....
        /*0050*/ 	.word	0x00004b60


	//   ....[4]....
        /*0054*/ 	.word	0x00004bc0


	//   ....[5]....
        /*0058*/ 	.word	0x00004cb0


	//   ....[6]....
        /*005c*/ 	.word	0x00004d30


	//   ....[7]....
        /*0060*/ 	.word	0x00004e30


	//   ....[8]....
        /*0064*/ 	.word	0x00004ec0


	//   ....[9]....
        /*0068*/ 	.word	0x00004fc0


	//   ....[10]....
        /*006c*/ 	.word	0x00005070


	//----- nvinfo : EIATTR_COOP_GROUP_MASK_REGIDS
	.align		4
.L_39:
        /*0070*/ 	.byte	0x04, 0x29
        /*0072*/ 	.short	(.L_41 - .L_40)


	//   ....[0]....
.L_40:
        /*0074*/ 	.word	0xffffffff


	//   ....[1]....
        /*0078*/ 	.word	0xffffffff


	//   ....[2]....
        /*007c*/ 	.word	0xffffffff


	//   ....[3]....
        /*0080*/ 	.word	0xffffffff


	//   ....[4]....
        /*0084*/ 	.word	0xffffffff


	//   ....[5]....
        /*0088*/ 	.word	0xffffffff


	//   ....[6]....
        /*008c*/ 	.word	0xffffffff


	//   ....[7]....
        /*0090*/ 	.word	0xffffffff


	//   ....[8]....
        /*0094*/ 	.word	0xffffffff


	//   ....[9]....
        /*0098*/ 	.word	0xffffffff


	//   ....[10]....
        /*009c*/ 	.word	0xffffffff


	//   ....[11]....
        /*00a0*/ 	.word	0xffffffff


	//   ....[12]....
        /*00a4*/ 	.word	0xffffffff


	//   ....[13]....
        /*00a8*/ 	.word	0xffffffff


	//----- nvinfo : EIATTR_COOP_GROUP_INSTR_OFFSETS
	.align		4
.L_41:
        /*00ac*/ 	.byte	0x04, 0x28
        /*00ae*/ 	.short	(.L_43 - .L_42)


	//   ....[0]....
.L_42:
        /*00b0*/ 	.word	0x00000080


	//   ....[1]....
        /*00b4*/ 	.word	0x000004f0


	//   ....[2]....
        /*00b8*/ 	.word	0x00000670


	//   ....[3]....
        /*00bc*/ 	.word	0x00000810


	//   ....[4]....
        /*00c0*/ 	.word	0x00000910


	//   ....[5]....
        /*00c4*/ 	.word	0x00000a80


	//   ....[6]....
        /*00c8*/ 	.word	0x00000c20


	//   ....[7]....
        /*00cc*/ 	.word	0x00000dd0


	//   ....[8]....
        /*00d0*/ 	.word	0x00002150


	//   ....[9]....
        /*00d4*/ 	.word	0x00002f70


	//   ....[10]....
        /*00d8*/ 	.word	0x00003180


	//   ....[11]....
        /*00dc*/ 	.word	0x000031b0


	//   ....[12]....
        /*00e0*/ 	.word	0x00003e20


	//   ....[13]....
        /*00e4*/ 	.word	0x00004050


	//----- nvinfo : EIATTR_VRC_CTA_INIT_COUNT
	.align		4
.L_43:
        /*00e8*/ 	.byte	0x02, 0x4a
        /*00ea*/ 	.byte	0x80
	.zero		1


	//----- nvinfo : EIATTR_SYSCALL_OFFSETS
	.align		4
        /*00ec*/ 	.byte	0x04, 0x46
        /*00ee*/ 	.short	(.L_45 - .L_44)


	//   ....[0]....
.L_44:
        /*00f0*/ 	.word	0x00005d00


	//   ....[1]....
        /*00f4*/ 	.word	0x00005df0


	//   ....[2]....
        /*00f8*/ 	.word	0x000065b0


	//   ....[3]....
        /*00fc*/ 	.word	0x00006e60


	//   ....[4]....
        /*0100*/ 	.word	0x000076f0


	//   ....[5]....
        /*0104*/ 	.word	0x00007f80


	//----- nvinfo : EIATTR_MBARRIER_INSTR_OFFSETS
	.align		4
.L_45:
        /*0108*/ 	.byte	0x04, 0x39
        /*010a*/ 	.short	(.L_47 - .L_46)


	//   ....[0]....
.L_46:
        /*010c*/ 	.word	0x00000600
        /*0110*/ 	.word	0x000000ff
        /*0114*/ 	.word	0x00000000
        /*0118*/ 	.short	0x0100
        /*011a*/ 	.byte	0x04
	.zero		1


	//   ....[1]....
        /*011c*/ 	.word	0x00000610
        /*0120*/ 	.word	0x000000ff
        /*0124*/ 	.word	0x00000018
        /*0128*/ 	.short	0x0100
        /*012a*/ 	.byte	0x04
	.zero		1


	//   ....[2]....
        /*012c*/ 	.word	0x00000620
        /*0130*/ 	.word	0x000000ff
        /*0134*/ 	.word	0x00000008
        /*0138*/ 	.short	0x0100
        /*013a*/ 	.byte	0x04
	.zero		1


	//   ....[3]....
        /*013c*/ 	.word	0x00000630
        /*0140*/ 	.word	0x000000ff
        /*0144*/ 	.word	0x00000020
        /*0148*/ 	.short	0x0100
        /*014a*/ 	.byte	0x04
	.zero		1


	//   ....[4]....
        /*014c*/ 	.word	0x00000640
        /*0150*/ 	.word	0x000000ff
        /*0154*/ 	.word	0x00000010
        /*0158*/ 	.short	0x0100
        /*015a*/ 	.byte	0x04
	.zero		1


	//   ....[5]....
        /*015c*/ 	.word	0x00000650
        /*0160*/ 	.word	0x000000ff
        /*0164*/ 	.word	0x00000028
        /*0168*/ 	.short	0x0100
        /*016a*/ 	.byte	0x04
	.zero		1


	//   ....[6]....
        /*016c*/ 	.word	0x00000780
        /*0170*/ 	.word	0x000000ff
        /*0174*/ 	.word	0x00000030
        /*0178*/ 	.short	0x0100
        /*017a*/ 	.byte	0x04
	.zero		1


	//   ....[7]....
        /*017c*/ 	.word	0x00000790
        /*0180*/ 	.word	0x000000ff
        /*0184*/ 	.word	0x00000050
        /*0188*/ 	.short	0x0100
        /*018a*/ 	.byte	0x04
	.zero		1


	//   ....[8]....
        /*018c*/ 	.word	0x000007a0
        /*0190*/ 	.word	0x000000ff
        /*0194*/ 	.word	0x00000038
        /*0198*/ 	.short	0x0100
        /*019a*/ 	.byte	0x04
	.zero		1


	//   ....[9]....
        /*019c*/ 	.word	0x000007b0
        /*01a0*/ 	.word	0x000000ff
        /*01a4*/ 	.word	0x00000058
        /*01a8*/ 	.short	0x0100
        /*01aa*/ 	.byte	0x04
	.zero		1


	//   ....[10]....
        /*01ac*/ 	.word	0x000007c0
        /*01b0*/ 	.word	0x000000ff
        /*01b4*/ 	.word	0x00000040
        /*01b8*/ 	.short	0x0100
        /*01ba*/ 	.byte	0x04
	.zero		1


	//   ....[11]....
        /*01bc*/ 	.word	0x000007d0
        /*01c0*/ 	.word	0x000000ff
        /*01c4*/ 	.word	0x00000060
        /*01c8*/ 	.short	0x0100
        /*01ca*/ 	.byte	0x04
	.zero		1


	//   ....[12]....
        /*01cc*/ 	.word	0x000007e0
        /*01d0*/ 	.word	0x000000ff
        /*01d4*/ 	.word	0x00000048
        /*01d8*/ 	.short	0x0100
        /*01da*/ 	.byte	0x04
	.zero		1


	//   ....[13]....
        /*01dc*/ 	.word	0x000007f0
        /*01e0*/ 	.word	0x000000ff
        /*01e4*/ 	.word	0x00000068
        /*01e8*/ 	.short	0x0100
        /*01ea*/ 	.byte	0x04
	.zero		1


	//   ....[14]....
        /*01ec*/ 	.word	0x000008e0
        /*01f0*/ 	.word	0x000000ff
        /*01f4*/ 	.word	0x00000070
        /*01f8*/ 	.short	0x0100
        /*01fa*/ 	.byte	0x06
	.zero		1


	//   ....[15]....
        /*01fc*/ 	.word	0x000008f0
        /*0200*/ 	.word	0x000000ff
        /*0204*/ 	.word	0x00000078
        /*0208*/ 	.short	0x0100
        /*020a*/ 	.byte	0x06
	.zero		1


	//   ....[16]....
        /*020c*/ 	.word	0x00000a30
        /*0210*/ 	.word	0x000000ff
        /*0214*/ 	.word	0x00000080
        /*0218*/ 	.short	0x0100
        /*021a*/ 	.byte	0x06
	.zero		1


	//   ....[17]....
        /*021c*/ 	.word	0x00000a40
        /*0220*/ 	.word	0x000000ff
        /*0224*/ 	.word	0x00000090
        /*0228*/ 	.short	0x0100
        /*022a*/ 	.byte	0x06
	.zero		1


	//   ....[18]....
        /*022c*/ 	.word	0x00000a50
        /*0230*/ 	.word	0x000000ff
        /*0234*/ 	.word	0x00000088
        /*0238*/ 	.short	0x0100
        /*023a*/ 	.byte	0x06
	.zero		1


	//   ....[19]....
        /*023c*/ 	.word	0x00000a60
        /*0240*/ 	.word	0x000000ff
        /*0244*/ 	.word	0x00000098
        /*0248*/ 	.short	0x0100
        /*024a*/ 	.byte	0x06
	.zero		1


	//   ....[20]....
        /*024c*/ 	.word	0x00000b90
        /*0250*/ 	.word	0x000000ff
        /*0254*/ 	.word	0x000000a0
        /*0258*/ 	.short	0x0100
        /*025a*/ 	.byte	0x04
	.zero		1


	//   ....[21]....
        /*025c*/ 	.word	0x00000ba0
        /*0260*/ 	.word	0x000000ff
        /*0264*/ 	.word	0x000000c0
        /*0268*/ 	.short	0x0100
        /*026a*/ 	.byte	0x04
	.zero		1


	//   ....[22]....
        /*026c*/ 	.word	0x00000bb0
        /*0270*/ 	.word	0x000000ff
        /*0274*/ 	.word	0x000000a8
        /*0278*/ 	.short	0x0100
        /*027a*/ 	.byte	0x04
	.zero		1


	//   ....[23]....
        /*027c*/ 	.word	0x00000bc0
        /*0280*/ 	.word	0x000000ff
        /*0284*/ 	.word	0x000000c8
        /*0288*/ 	.short	0x0100
        /*028a*/ 	.byte	0x04
	.zero		1


	//   ....[24]....
        /*028c*/ 	.word	0x00000bd0
        /*0290*/ 	.word	0x000000ff
        /*0294*/ 	.word	0x000000b0
        /*0298*/ 	.short	0x0100
        /*029a*/ 	.byte	0x04
	.zero		1


	//   ....[25]....
        /*029c*/ 	.word	0x00000be0
        /*02a0*/ 	.word	0x000000ff
        /*02a4*/ 	.word	0x000000d0
        /*02a8*/ 	.short	0x0100
        /*02aa*/ 	.byte	0x04
	.zero		1


	//   ....[26]....
        /*02ac*/ 	.word	0x00000bf0
        /*02b0*/ 	.word	0x000000ff
        /*02b4*/ 	.word	0x000000b8
        /*02b8*/ 	.short	0x0100
        /*02ba*/ 	.byte	0x04
	.zero		1


	//   ....[27]....
        /*02bc*/ 	.word	0x00000c00
        /*02c0*/ 	.word	0x000000ff
        /*02c4*/ 	.word	0x000000d8
        /*02c8*/ 	.short	0x0100
        /*02ca*/ 	.byte	0x04
	.zero		1


	//   ....[28]....
        /*02cc*/ 	.word	0x00000cf0
        /*02d0*/ 	.word	0x000000ff
        /*02d4*/ 	.word	0x000000e0
        /*02d8*/ 	.short	0x0100
        /*02da*/ 	.byte	0x04
	.zero		1


	//   ....[29]....
        /*02dc*/ 	.word	0x00000d00
        /*02e0*/ 	.word	0x000000ff
        /*02e4*/ 	.word	0x000000f0
        /*02e8*/ 	.short	0x0100
        /*02ea*/ 	.byte	0x04
	.zero		1


	//   ....[30]....
        /*02ec*/ 	.word	0x00000d10
        /*02f0*/ 	.word	0x000000ff
        /*02f4*/ 	.word	0x000000e8
        /*02f8*/ 	.short	0x0100
        /*02fa*/ 	.byte	0x04
	.zero		1


	//   ....[31]....
        /*02fc*/ 	.word	0x00000d20
        /*0300*/ 	.word	0x000000ff
        /*0304*/ 	.word	0x000000f8
        /*0308*/ 	.short	0x0100
        /*030a*/ 	.byte	0x04
	.zero		1


	//   ....[32]....
        /*030c*/ 	.word	0x00001830
        /*0310*/ 	.word	0x00000000
        /*0314*/ 	.word	0x000000f0
        /*0318*/ 	.short	0x010a
        /*031a*/ 	.byte	0xff
	.zero		1


	//   ....[33]....
        /*031c*/ 	.word	0x00001860
        /*0320*/ 	.word	0x00000000
        /*0324*/ 	.word	0x000000e0
        /*0328*/ 	.short	0x0101
        /*032a*/ 	.byte	0xff
	.zero		1


	//   ....[34]....
        /*032c*/ 	.word	0x00001930
        /*0330*/ 	.word	0x000000ff
        /*0334*/ 	.word	0x00000018
        /*0338*/ 	.short	0x010a
        /*033a*/ 	.byte	0x04
	.zero		1


	//   ....[35]....
        /*033c*/ 	.word	0x000019b0
        /*0340*/ 	.word	0x000000ff
        /*0344*/ 	.word	0x00000018
        /*0348*/ 	.short	0x010a
        /*034a*/ 	.byte	0x21
	.zero		1


	//   ....[36]....
        /*034c*/ 	.word	0x00001ba0
        /*0350*/ 	.word	0x000000ff
        /*0354*/ 	.word	0x00000018
        /*0358*/ 	.short	0x010a
        /*035a*/ 	.byte	0x05
	.zero		1


	//   ....[37]....
        /*035c*/ 	.word	0x00001d40
        /*0360*/ 	.word	0x000000ff
        /*0364*/ 	.word	0x00000078
        /*0368*/ 	.short	0x0101
        /*036a*/ 	.byte	0x0d
	.zero		1


	//   ....[38]....
        /*036c*/ 	.word	0x00001d60
        /*0370*/ 	.word	0x000000ff
        /*0374*/ 	.word	0x00000018
        /*0378*/ 	.short	0x010a
        /*037a*/ 	.byte	0x04
	.zero		1


	//   ....[39]....
        /*037c*/ 	.word	0x00001de0
        /*0380*/ 	.word	0x000000ff
        /*0384*/ 	.word	0x00000018
        /*0388*/ 	.short	0x010a
        /*038a*/ 	.byte	0x21
	.zero		1


	//   ....[40]....
        /*038c*/ 	.word	0x00001f70
        /*0390*/ 	.word	0x000000ff
        /*0394*/ 	.word	0x00000018
        /*0398*/ 	.short	0x010a
        /*039a*/ 	.byte	0x05
	.zero		1


	//   ....[41]....
        /*039c*/ 	.word	0x00002180
        /*03a0*/ 	.word	0x00000003
        /*03a4*/ 	.word	0x00000080
        /*03a8*/ 	.short	0x010a
        /*03aa*/ 	.byte	0xff
	.zero		1


	//   ....[42]....
        /*03ac*/ 	.word	0x000022d0
        /*03b0*/ 	.word	0x00000000
        /*03b4*/ 	.word	0x00000000
        /*03b8*/ 	.short	0x0101
        /*03ba*/ 	.byte	0xff
	.zero		1


	//   ....[43]....
        /*03bc*/ 	.word	0x00002880
        /*03c0*/ 	.word	0x000000ff
        /*03c4*/ 	.word	0x00000000
        /*03c8*/ 	.short	0x010a
        /*03ca*/ 	.byte	0x04
	.zero		1


	//   ....[44]....
        /*03cc*/ 	.word	0x00002910
        /*03d0*/ 	.word	0x000000ff
        /*03d4*/ 	.word	0x00000000
        /*03d8*/ 	.short	0x010a
        /*03da*/ 	.byte	0x05
	.zero		1


	//   ....[45]....
        /*03dc*/ 	.word	0x000029b0
        /*03e0*/ 	.word	0x00000000
        /*03e4*/ 	.word	0x00000000
        /*03e8*/ 	.short	0x010a
        /*03ea*/ 	.byte	0xff
	.zero		1


	//   ....[46]....
        /*03ec*/ 	.word	0x00002ad0
        /*03f0*/ 	.word	0x00000002
        /*03f4*/ 	.word	0x000000e0
        /*03f8*/ 	.short	0x010a
        /*03fa*/ 	.byte	0xff
	.zero		1


	//   ....[47]....
        /*03fc*/ 	.word	0x00002b40
        /*0400*/ 	.word	0x00000002
        /*0404*/ 	.word	0x00000000
        /*0408*/ 	.short	0x0101
        /*040a*/ 	.byte	0xff
	.zero		1


	//   ....[48]....
        /*040c*/ 	.word	0x00002b60
        /*0410*/ 	.word	0x000000ff
        /*0414*/ 	.word	0x00000090
        /*0418*/ 	.short	0x010a
        /*041a*/ 	.byte	0x04
	.zero		1


	//   ....[49]....
        /*041c*/ 	.word	0x00002c80
        /*0420*/ 	.word	0x00000002
        /*0424*/ 	.word	0x00000080
        /*0428*/ 	.short	0x010a
        /*042a*/ 	.byte	0xff
	.zero		1


	//   ....[50]....
        /*042c*/ 	.word	0x00002d80
        /*0430*/ 	.word	0x00000002
        /*0434*/ 	.word	0x00000000
        /*0438*/ 	.short	0x0101
        /*043a*/ 	.byte	0xff
	.zero		1


	//   ....[51]....
        /*043c*/ 	.word	0x00002e10
        /*0440*/ 	.word	0x000000ff
        /*0444*/ 	.word	0x00000090
        /*0448*/ 	.short	0x0106
        /*044a*/ 	.byte	0x04
	.zero		1


	//   ....[52]....
        /*044c*/ 	.word	0x00002e30
        /*0450*/ 	.word	0x000000ff
        /*0454*/ 	.word	0x00000090
        /*0458*/ 	.short	0x010a
        /*045a*/ 	.byte	0x04
	.zero		1


	//   ....[53]....
        /*045c*/ 	.word	0x00002ec0
        /*0460*/ 	.word	0x000000ff
        /*0464*/ 	.word	0x00000090
        /*0468*/ 	.short	0x0106
        /*046a*/ 	.byte	0x07
	.zero		1


	//   ....[54]....
        /*046c*/ 	.word	0x00002f00
        /*0470*/ 	.word	0x00000000
        /*0474*/ 	.word	0x00000090
        /*0478*/ 	.short	0x010a
        /*047a*/ 	.byte	0xff
	.zero		1


	//   ....[55]....
        /*047c*/ 	.word	0x000034d0
        /*0480*/ 	.word	0x00000000
        /*0484*/ 	.word	0x00000080
        /*0488*/ 	.short	0x010a
        /*048a*/ 	.byte	0xff
	.zero		1


	//   ....[56]....
        /*048c*/ 	.word	0x000035d0
        /*0490*/ 	.word	0x00000003
        /*0494*/ 	.word	0x00000000
        /*0498*/ 	.short	0x0101
        /*049a*/ 	.byte	0xff
	.zero		1


	//   ....[57]....
        /*049c*/ 	.word	0x000035e0
        /*04a0*/ 	.word	0x000000ff
        /*04a4*/ 	.word	0x00000000
        /*04a8*/ 	.short	0x010a
        /*04aa*/ 	.byte	0x04
	.zero		1


	//   ....[58]....
        /*04ac*/ 	.word	0x00003660
        /*04b0*/ 	.word	0x000000ff
        /*04b4*/ 	.word	0x000000c0
        /*04b8*/ 	.short	0x010a
        /*04ba*/ 	.byte	0x2e
	.zero		1


	//   ....[59]....
        /*04bc*/ 	.word	0x00003740
        /*04c0*/ 	.word	0x000000ff
        /*04c4*/ 	.word	0x00000000
        /*04c8*/ 	.short	0x010a
        /*04ca*/ 	.byte	0x07
	.zero		1


	//   ....[60]....
        /*04cc*/ 	.word	0x00003880
        /*04d0*/ 	.word	0x000000ff
        /*04d4*/ 	.word	0x00000000
        /*04d8*/ 	.short	0x010a
        /*04da*/ 	.byte	0x04
	.zero		1


	//   ....[61]....
        /*04dc*/ 	.word	0x00003c50
        /*04e0*/ 	.word	0x000000ff
        /*04e4*/ 	.word	0x00000000
        /*04e8*/ 	.short	0x010a
        /*04ea*/ 	.byte	0x04
	.zero		1


	//   ....[62]....
        /*04ec*/ 	.word	0x00003ce0
        /*04f0*/ 	.word	0x000000ff
        /*04f4*/ 	.word	0x00000000
        /*04f8*/ 	.short	0x010a
        /*04fa*/ 	.byte	0x05
	.zero		1


	//   ....[63]....
        /*04fc*/ 	.word	0x00003d70
        /*0500*/ 	.word	0x000000ff
        /*0504*/ 	.word	0x00000000
        /*0508*/ 	.short	0x010a
        /*050a*/ 	.byte	0x05
	.zero		1


	//   ....[64]....
        /*050c*/ 	.word	0x00003e00
        /*0510*/ 	.word	0x000000ff
        /*0514*/ 	.word	0x00000000
        /*0518*/ 	.short	0x010a
        /*051a*/ 	.byte	0x04
	.zero		1


	//   ....[65]....
        /*051c*/ 	.word	0x00004320
        /*0520*/ 	.word	0x00000008
        /*0524*/ 	.word	0x00000080
        /*0528*/ 	.short	0x010a
        /*052a*/ 	.byte	0xff
	.zero		1


	//   ....[66]....
        /*052c*/ 	.word	0x00004490
        /*0530*/ 	.word	0x00000000
        /*0534*/ 	.word	0x00000000
        /*0538*/ 	.short	0x0101
        /*053a*/ 	.byte	0xff
	.zero		1


	//   ....[67]....
        /*053c*/ 	.word	0x00004970
        /*0540*/ 	.word	0x000000ff
        /*0544*/ 	.word	0x00000078
        /*0548*/ 	.short	0x010a
        /*054a*/ 	.byte	0x15
	.zero		1


	//   ....[68]....
        /*054c*/ 	.word	0x00004b00
        /*0550*/ 	.word	0x000000ff
        /*0554*/ 	.word	0x00000050
        /*0558*/ 	.short	0x010a
        /*055a*/ 	.byte	0x15
	.zero		1


	//   ....[69]....
        /*055c*/ 	.word	0x00004c50
        /*0560*/ 	.word	0x000000ff
        /*0564*/ 	.word	0x00000030
        /*0568*/ 	.short	0x010b
        /*056a*/ 	.byte	0x15
	.zero		1


	//   ....[70]....
        /*056c*/ 	.word	0x00004c70
        /*0570*/ 	.word	0x000000ff
        /*0574*/ 	.word	0x00000000
        /*0578*/ 	.short	0x0101
        /*057a*/ 	.byte	0x04
	.zero		1


	//   ....[71]....
        /*057c*/ 	.word	0x00004c80
        /*0580*/ 	.word	0x000000ff
        /*0584*/ 	.word	0x00000058
        /*0588*/ 	.short	0x010a
        /*058a*/ 	.byte	0x15
	.zero		1


	//   ....[72]....
        /*058c*/ 	.word	0x00004dd0
        /*0590*/ 	.word	0x000000ff
        /*0594*/ 	.word	0x00000038
        /*0598*/ 	.short	0x010b
        /*059a*/ 	.byte	0x15
	.zero		1


	//   ....[73]....
        /*059c*/ 	.word	0x00004df0
        /*05a0*/ 	.word	0x000000ff
        /*05a4*/ 	.word	0x00000000
        /*05a8*/ 	.short	0x0101
        /*05aa*/ 	.byte	0x04
	.zero		1


	//   ....[74]....
        /*05ac*/ 	.word	0x00004e00
        /*05b0*/ 	.word	0x000000ff
        /*05b4*/ 	.word	0x00000060
        /*05b8*/ 	.short	0x010a
        /*05ba*/ 	.byte	0x15
	.zero		1


	//   ....[75]....
        /*05bc*/ 	.word	0x00004f60
        /*05c0*/ 	.word	0x000000ff
        /*05c4*/ 	.word	0x00000040
        /*05c8*/ 	.short	0x010b
        /*05ca*/ 	.byte	0x15
	.zero		1


	//   ....[76]....
        /*05cc*/ 	.word	0x00004f80
        /*05d0*/ 	.word	0x000000ff
        /*05d4*/ 	.word	0x00000000
        /*05d8*/ 	.short	0x0101
        /*05da*/ 	.byte	0x04
	.zero		1


	//   ....[77]....
        /*05dc*/ 	.word	0x00004f90
        /*05e0*/ 	.word	0x000000ff
        /*05e4*/ 	.word	0x00000068
        /*05e8*/ 	.short	0x010a
        /*05ea*/ 	.byte	0x15
	.zero		1


	//   ....[78]....
        /*05ec*/ 	.word	0x00005180
        /*05f0*/ 	.word	0x000000ff
        /*05f4*/ 	.word	0x00000048
        /*05f8*/ 	.short	0x010b
        /*05fa*/ 	.byte	0x15
	.zero		1


	//   ....[79]....
        /*05fc*/ 	.word	0x00005190
        /*0600*/ 	.word	0x000000ff
        /*0604*/ 	.word	0x00000000
        /*0608*/ 	.short	0x0101
        /*060a*/ 	.byte	0x28
	.zero		1


	//   ....[80]....
        /*060c*/ 	.word	0x000051c0
        /*0610*/ 	.word	0x000000ff
        /*0614*/ 	.word	0x00000050
        /*0618*/ 	.short	0x010a
        /*061a*/ 	.byte	0x15
	.zero		1


	//   ....[81]....
        /*061c*/ 	.word	0x000051e0
        /*0620*/ 	.word	0x000000ff
        /*0624*/ 	.word	0x00000058
        /*0628*/ 	.short	0x010a
        /*062a*/ 	.byte	0x15
	.zero		1


	//   ....[82]....
        /*062c*/ 	.word	0x00005200
        /*0630*/ 	.word	0x000000ff
        /*0634*/ 	.word	0x00000060
        /*0638*/ 	.short	0x010a
        /*063a*/ 	.byte	0x15
	.zero		1


	//   ....[83]....
        /*063c*/ 	.word	0x00005240
        /*0640*/ 	.word	0x00000000
        /*0644*/ 	.word	0x00000068
        /*0648*/ 	.short	0x010a
        /*064a*/ 	.byte	0xff
	.zero		1


	//   ....[84]....
        /*064c*/ 	.word	0x00005590
        /*0650*/ 	.word	0x00000003
        /*0654*/ 	.word	0x00000080
        /*0658*/ 	.short	0x010a
        /*065a*/ 	.byte	0xff
	.zero		1


	//   ....[85]....
        /*065c*/ 	.word	0x00005710
        /*0660*/ 	.word	0x00000000
        /*0664*/ 	.word	0x00000000
        /*0668*/ 	.short	0x0101
        /*066a*/ 	.byte	0xff
	.zero		1


	//   ....[86]....
        /*066c*/ 	.word	0x00006260
        /*0670*/ 	.word	0x000000ff
        /*0674*/ 	.word	0x00000030
        /*0678*/ 	.short	0x010a
        /*067a*/ 	.byte	0x2c
	.zero		1


	//   ....[87]....
        /*067c*/ 	.word	0x000062a0
        /*0680*/ 	.word	0x0000001a
        /*0684*/ 	.word	0x000000a0
        /*0688*/ 	.short	0x010a
        /*068a*/ 	.byte	0xff
	.zero		1


	//   ....[88]....
        /*068c*/ 	.word	0x000063b0
        /*0690*/ 	.word	0x000000ff
        /*0694*/ 	.word	0x00000030
        /*0698*/ 	.short	0x010a
        /*069a*/ 	.byte	0x2c
	.zero		1


	//   ....[89]....
        /*069c*/ 	.word	0x00006490
        /*06a0*/ 	.word	0x0000001a
        /*06a4*/ 	.word	0x000000a0
        /*06a8*/ 	.short	0x010a
        /*06aa*/ 	.byte	0xff
	.zero		1


	//   ....[90]....
        /*06ac*/ 	.word	0x00006bc0
        /*06b0*/ 	.word	0x00000000
        /*06b4*/ 	.word	0x00000000
        /*06b8*/ 	.short	0x0101
        /*06ba*/ 	.byte	0xff
	.zero		1


	//   ....[91]....
        /*06bc*/ 	.word	0x00006bd0
        /*06c0*/ 	.word	0x00000002
        /*06c4*/ 	.word	0x00000030
        /*06c8*/ 	.short	0x010a
        /*06ca*/ 	.byte	0xff
	.zero		1


	//   ....[92]....
        /*06cc*/ 	.word	0x00006c90
        /*06d0*/ 	.word	0x00000002
        /*06d4*/ 	.word	0x00000030
        /*06d8*/ 	.short	0x010a
        /*06da*/ 	.byte	0xff
	.zero		1


	//   ....[93]....
        /*06dc*/ 	.word	0x00007450
        /*06e0*/ 	.word	0x00000000
        /*06e4*/ 	.word	0x00000000
        /*06e8*/ 	.short	0x0101
        /*06ea*/ 	.byte	0xff
	.zero		1


	//   ....[94]....
        /*06ec*/ 	.word	0x00007470
        /*06f0*/ 	.word	0x00000002
        /*06f4*/ 	.word	0x00000030
        /*06f8*/ 	.short	0x010a
        /*06fa*/ 	.byte	0xff
	.zero		1


	//   ....[95]....
        /*06fc*/ 	.word	0x00007520
        /*0700*/ 	.word	0x00000002
        /*0704*/ 	.word	0x00000030
        /*0708*/ 	.short	0x010a
        /*070a*/ 	.byte	0xff
	.zero		1


	//   ....[96]....
        /*070c*/ 	.word	0x00007ce0
        /*0710*/ 	.word	0x00000000
        /*0714*/ 	.word	0x00000000
        /*0718*/ 	.short	0x0101
        /*071a*/ 	.byte	0xff
	.zero		1


	//   ....[97]....
        /*071c*/ 	.word	0x00007d00
        /*0720*/ 	.word	0x00000003
        /*0724*/ 	.word	0x00000030
        /*0728*/ 	.short	0x010a
        /*072a*/ 	.byte	0xff
	.zero		1


	//   ....[98]....
        /*072c*/ 	.word	0x00007db0
        /*0730*/ 	.word	0x00000003
        /*0734*/ 	.word	0x00000030
        /*0738*/ 	.short	0x010a
        /*073a*/ 	.byte	0xff
	.zero		1


	//   ....[99]....
        /*073c*/ 	.word	0x00008150
        /*0740*/ 	.word	0x000000ff
        /*0744*/ 	.word	0x00000000
        /*0748*/ 	.short	0x0101
        /*074a*/ 	.byte	0x04
	.zero		1


	//   ....[100]....
        /*074c*/ 	.word	0x000085d0
        /*0750*/ 	.word	0x00000000
        /*0754*/ 	.word	0x00000000
        /*0758*/ 	.short	0x0101
        /*075a*/ 	.byte	0xff
	.zero		1


	//   ....[101]....
        /*075c*/ 	.word	0x00008860
        /*0760*/ 	.word	0x000000ff
        /*0764*/ 	.word	0x00000000
        /*0768*/ 	.short	0x0101
        /*076a*/ 	.byte	0x04
	.zero		1


	//   ....[102]....
        /*076c*/ 	.word	0x00008880
        /*0770*/ 	.word	0x00000000
        /*0774*/ 	.word	0x000000f0
        /*0778*/ 	.short	0x010a
        /*077a*/ 	.byte	0xff
	.zero		1


	//   ....[103]....
        /*077c*/ 	.word	0x000088e0
        /*0780*/ 	.word	0x00000000
        /*0784*/ 	.word	0x00000018
        /*0788*/ 	.short	0x010a
        /*078a*/ 	.byte	0xff
	.zero		1


	//   ....[104]....
        /*078c*/ 	.word	0x00008940
        /*0790*/ 	.word	0x00000000
        /*0794*/ 	.word	0x00000018
        /*0798*/ 	.short	0x010a
        /*079a*/ 	.byte	0xff
	.zero		1


	//   ....[105]....
        /*079c*/ 	.word	0x00008990
        /*07a0*/ 	.word	0x00000003
        /*07a4*/ 	.word	0x00000080
        /*07a8*/ 	.short	0x010a
        /*07aa*/ 	.byte	0xff
	.zero		1


	//   ....[106]....
        /*07ac*/ 	.word	0x000089f0
        /*07b0*/ 	.word	0x00000000
        /*07b4*/ 	.word	0x00000000
        /*07b8*/ 	.short	0x010a
        /*07ba*/ 	.byte	0xff
	.zero		1


	//   ....[107]....
        /*07bc*/ 	.word	0x00008a50
        /*07c0*/ 	.word	0x00000000
        /*07c4*/ 	.word	0x00000000
        /*07c8*/ 	.short	0x010a
        /*07ca*/ 	.byte	0xff
	.zero		1


	//   ....[108]....
        /*07cc*/ 	.word	0x00008aa0
        /*07d0*/ 	.word	0x00000002
        /*07d4*/ 	.word	0x000000e0
        /*07d8*/ 	.short	0x010a
        /*07da*/ 	.byte	0xff
	.zero		1


	//   ....[109]....
        /*07dc*/ 	.word	0x00008b00
        /*07e0*/ 	.word	0x00000002
        /*07e4*/ 	.word	0x00000090
        /*07e8*/ 	.short	0x010a
        /*07ea*/ 	.byte	0xff
	.zero		1


	//   ....[110]....
        /*07ec*/ 	.word	0x00008b50
        /*07f0*/ 	.word	0x00000002
        /*07f4*/ 	.word	0x00000080
        /*07f8*/ 	.short	0x010a
        /*07fa*/ 	.byte	0xff
	.zero		1


	//   ....[111]....
        /*07fc*/ 	.word	0x00008bb0
        /*0800*/ 	.word	0x00000000
        /*0804*/ 	.word	0x00000090
        /*0808*/ 	.short	0x010a
        /*080a*/ 	.byte	0xff
	.zero		1


	//   ....[112]....
        /*080c*/ 	.word	0x00008c00
        /*0810*/ 	.word	0x00000000
        /*0814*/ 	.word	0x00000080
        /*0818*/ 	.short	0x010a
        /*081a*/ 	.byte	0xff
	.zero		1


	//   ....[113]....
        /*081c*/ 	.word	0x00008c60
        /*0820*/ 	.word	0x00000002
        /*0824*/ 	.word	0x000000c0
        /*0828*/ 	.short	0x010a
        /*082a*/ 	.byte	0xff
	.zero		1


	//   ....[114]....
        /*082c*/ 	.word	0x00008cc0
        /*0830*/ 	.word	0x00000000
        /*0834*/ 	.word	0x00000000
        /*0838*/ 	.short	0x010a
        /*083a*/ 	.byte	0xff
	.zero		1


	//   ....[115]....
        /*083c*/ 	.word	0x00008d20
        /*0840*/ 	.word	0x00000000
        /*0844*/ 	.word	0x00000000
        /*0848*/ 	.short	0x010a
        /*084a*/ 	.byte	0xff
	.zero		1


	//   ....[116]....
        /*084c*/ 	.word	0x00008d80
        /*0850*/ 	.word	0x00000000
        /*0854*/ 	.word	0x00000000
        /*0858*/ 	.short	0x010a
        /*085a*/ 	.byte	0xff
	.zero		1


	//   ....[117]....
        /*085c*/ 	.word	0x00008de0
        /*0860*/ 	.word	0x00000000
        /*0864*/ 	.word	0x00000000
        /*0868*/ 	.short	0x010a
        /*086a*/ 	.byte	0xff
	.zero		1


	//   ....[118]....
        /*086c*/ 	.word	0x00008e40
        /*0870*/ 	.word	0x00000000
        /*0874*/ 	.word	0x00000000
        /*0878*/ 	.short	0x010a
        /*087a*/ 	.byte	0xff
	.zero		1


	//   ....[119]....
        /*087c*/ 	.word	0x00008e90
        /*0880*/ 	.word	0x00000008
        /*0884*/ 	.word	0x00000080
        /*0888*/ 	.short	0x010a
        /*088a*/ 	.byte	0xff
	.zero		1


	//   ....[120]....
        /*088c*/ 	.word	0x00008ef0
        /*0890*/ 	.word	0x00000000
        /*0894*/ 	.word	0x00000078
        /*0898*/ 	.short	0x010a
        /*089a*/ 	.byte	0xff
	.zero		1


	//   ....[121]....
        /*089c*/ 	.word	0x00008f50
        /*08a0*/ 	.word	0x00000000
        /*08a4*/ 	.word	0x00000050
        /*08a8*/ 	.short	0x010a
        /*08aa*/ 	.byte	0xff
	.zero		1


	//   ....[122]....
        /*08ac*/ 	.word	0x00008fb0
        /*08b0*/ 	.word	0x00000000
        /*08b4*/ 	.word	0x00000058
        /*08b8*/ 	.short	0x010a
        /*08ba*/ 	.byte	0xff
	.zero		1


	//   ....[123]....
        /*08bc*/ 	.word	0x00009010
        /*08c0*/ 	.word	0x00000000
        /*08c4*/ 	.word	0x00000060
        /*08c8*/ 	.short	0x010a
        /*08ca*/ 	.byte	0xff
	.zero		1


	//   ....[124]....
        /*08cc*/ 	.word	0x00009070
        /*08d0*/ 	.word	0x00000000
        /*08d4*/ 	.word	0x00000068
        /*08d8*/ 	.short	0x010a
        /*08da*/ 	.byte	0xff
	.zero		1


	//   ....[125]....
        /*08dc*/ 	.word	0x000090d0
        /*08e0*/ 	.word	0x00000000
        /*08e4*/ 	.word	0x00000050
        /*08e8*/ 	.short	0x010a
        /*08ea*/ 	.byte	0xff
	.zero		1


	//   ....[126]....
        /*08ec*/ 	.word	0x00009130
        /*08f0*/ 	.word	0x00000000
        /*08f4*/ 	.word	0x00000058
        /*08f8*/ 	.short	0x010a
        /*08fa*/ 	.byte	0xff
	.zero		1


	//   ....[127]....
        /*08fc*/ 	.word	0x00009190
        /*0900*/ 	.word	0x00000000
        /*0904*/ 	.word	0x00000060
        /*0908*/ 	.short	0x010a
        /*090a*/ 	.byte	0xff
	.zero		1


	//   ....[128]....
        /*090c*/ 	.word	0x000091e0
        /*0910*/ 	.word	0x00000003
        /*0914*/ 	.word	0x00000080
        /*0918*/ 	.short	0x010a
        /*091a*/ 	.byte	0xff
	.zero		1


	//   ....[129]....
        /*091c*/ 	.word	0x00009240
        /*0920*/ 	.word	0x00000000
        /*0924*/ 	.word	0x00000030
        /*0928*/ 	.short	0x010a
        /*092a*/ 	.byte	0xff
	.zero		1


	//   ....[130]....
        /*092c*/ 	.word	0x00009290
        /*0930*/ 	.word	0x0000001a
        /*0934*/ 	.word	0x000000a0
        /*0938*/ 	.short	0x010a
        /*093a*/ 	.byte	0xff
	.zero		1


	//   ....[131]....
        /*093c*/ 	.word	0x000092e0
        /*0940*/ 	.word	0x00000002
        /*0944*/ 	.word	0x00000030
        /*0948*/ 	.short	0x010a
        /*094a*/ 	.byte	0xff
	.zero		1


	//   ....[132]....
        /*094c*/ 	.word	0x00009330
        /*0950*/ 	.word	0x00000002
        /*0954*/ 	.word	0x00000030
        /*0958*/ 	.short	0x010a
        /*095a*/ 	.byte	0xff
	.zero		1


	//   ....[133]....
        /*095c*/ 	.word	0x00009380
        /*0960*/ 	.word	0x00000003
        /*0964*/ 	.word	0x00000030
        /*0968*/ 	.short	0x010a
        /*096a*/ 	.byte	0xff
	.zero		1


	//----- nvinfo : EIATTR_NUM_MBARRIERS
	.align		4
.L_47:
        /*096c*/ 	.byte	0x03, 0x38
        /*096e*/ 	.short	0x0020


	//----- nvinfo : EIATTR_EXIT_INSTR_OFFSETS
	.align		4
        /*0970*/ 	.byte	0x04, 0x1c
        /*0972*/ 	.short	(.L_49 - .L_48)


	//   ....[0]....
.L_48:
        /*0974*/ 	.word	0x000029e0


	//   ....[1]....
        /*0978*/ 	.word	0x00002ed0


	//   ....[2]....
        /*097c*/ 	.word	0x00002f30


	//   ....[3]....
        /*0980*/ 	.word	0x00004060


	//   ....[4]....
        /*0984*/ 	.word	0x00005270


	//   ....[5]....
        /*0988*/ 	.word	0x000052b0


	//   ....[6]....
        /*098c*/ 	.word	0x00008750


	//   ....[7]....
        /*0990*/ 	.word	0x000087d0


	//   ....[8]....
        /*0994*/ 	.word	0x00008800


	//   ....[9]....
        /*0998*/ 	.word	0x00008870


	//----- nvinfo : EIATTR_MAX_THREADS
	.align		4
.L_49:
        /*099c*/ 	.byte	0x04, 0x05
        /*099e*/ 	.short	(.L_51 - .L_50)
.L_50:
        /*09a0*/ 	.word	0x00000100
        /*09a4*/ 	.word	0x00000001
        /*09a8*/ 	.word	0x00000001


	//----- nvinfo : EIATTR_CRS_STACK_SIZE
	.align		4
.L_51:
        /*09ac*/ 	.byte	0x04, 0x1e
        /*09ae*/ 	.short	(.L_53 - .L_52)
.L_52:
        /*09b0*/ 	.word	0x00000000


	//----- nvinfo : EIATTR_CBANK_PARAM_SIZE
	.align		4
.L_53:
        /*09b4*/ 	.byte	0x03, 0x19
        /*09b6*/ 	.short	0x0800


	//----- nvinfo : EIATTR_PARAM_CBANK
	.align		4
        /*09b8*/ 	.byte	0x04, 0x0a
        /*09ba*/ 	.short	(.L_55 - .L_54)
	.align		4
.L_54:
        /*09bc*/ 	.word	index@(.nv.constant0._ZN7cutlass13device_kernelINS_4gemm6kernel13GemmUniversalIN4cute5tupleIJiiiiEEENS1_10collective13CollectiveMmaINS1_35MainloopSm100TmaUmmaWarpSpecializedILi3ELi2ELi4ENS5_IJNS4_1CILi2EEENSA_ILi1EEESC_EEEEENS5_IJNSA_ILi64EEENSA_ILi128EEESG_EEENS_10bfloat16_tENS5_IJlSC_lEEESI_SJ_NS4_8TiledMMAINS4_8MMA_AtomIJNS4_20SM100_MMA_F16BF16_SSISI_SI_fLi64ELi128ELNS4_4UMMA5MajorE0ELSO_0ELNSN_7ScaleInE0ELSP_0EEEEEENS4_6LayoutINS5_IJSC_SC_SC_EEENS5_IJNSA_ILi0EEESU_SU_EEEEENS5_IJNS4_10UnderscoreESX_SX_EEEEENS4_13SM90_TMA_LOADENS4_14ComposedLayoutINS4_7SwizzleILi3ELi4ELi3EEENS4_18smem_ptr_flag_bitsILi16EEENSS_INS5_IJNSA_ILi8EEESF_EEENS5_IJSF_SC_EEEEEEEvNS4_8identityENS4_23SM90_TMA_LOAD_MULTICASTES1A_vS1B_EENS_8epilogue10collective18CollectiveEpilogueINS1E_23Sm100TmaWarpSpecializedILi4ELi2ELi16ELb1ELb0EEEJSH_NS5_IJNSS_ISF_SC_EENSS_INSA_ILi32EEESC_EEEEESI_SJ_SI_SJ_NS1E_6fusion15FusionCallbacksIS1I_NS1N_17LinearCombinationISI_fSI_fLNS_15FloatRoundStyleE2EEESH_S1M_JEEENS4_5SM1004TMEM4LOAD26SM100_TMEM_LOAD_16dp256b4xES10_NS11_INS12_ILi2ELi4ELi3EEES15_NSS_INS5_IJS16_S1K_EEENS5_IJS1K_SC_EEEEEEENS4_17SM75_U32x4_LDSM_NENS4_14SM90_TMA_STOREES21_NS4_17SM90_U32x4_STSM_NENS4_39AutoVectorizingCopyWithAssumedAlignmentILi128EEEEEEvvEEEEvNT_6ParamsE)
        /*09c0*/ 	.short	0x0380
        /*09c2*/ 	.short	0x0800


	//----- nvinfo : EIATTR_SW_WAR
	.align		4
.L_55:
        /*09c4*/ 	.byte	0x04, 0x36
        /*09c6*/ 	.short	(.L_57 - .L_56)
.L_56:
        /*09c8*/ 	.word	0x00000008
.L_57:


//--------------------- .nv.callgraph             --------------------------
	.section	.nv.callgraph,"",@"SHT_CUDA_CALLGRAPH"
	.align	4
	.sectionentsize	8
	.align		4
        /*0000*/ 	.word	0x00000000
	.align		4
        /*0004*/ 	.word	0xffffffff
	.align		4
        /*0008*/ 	.word	index@(_ZN7cutlass13device_kernelINS_4gemm6kernel13GemmUniversalIN4cute5tupleIJiiiiEEENS1_10collective13CollectiveMmaINS1_35MainloopSm100TmaUmmaWarpSpecializedILi3ELi2ELi4ENS5_IJNS4_1CILi2EEENSA_ILi1EEESC_EEEEENS5_IJNSA_ILi64EEENSA_ILi128EEESG_EEENS_10bfloat16_tENS5_IJlSC_lEEESI_SJ_NS4_8TiledMMAINS4_8MMA_AtomIJNS4_20SM100_MMA_F16BF16_SSISI_SI_fLi64ELi128ELNS4_4UMMA5MajorE0ELSO_0ELNSN_7ScaleInE0ELSP_0EEEEEENS4_6LayoutINS5_IJSC_SC_SC_EEENS5_IJNSA_ILi0EEESU_SU_EEEEENS5_IJNS4_10UnderscoreESX_SX_EEEEENS4_13SM90_TMA_LOADENS4_14ComposedLayoutINS4_7SwizzleILi3ELi4ELi3EEENS4_18smem_ptr_flag_bitsILi16EEENSS_INS5_IJNSA_ILi8EEESF_EEENS5_IJSF_SC_EEEEEEEvNS4_8identityENS4_23SM90_TMA_LOAD_MULTICASTES1A_vS1B_EENS_8epilogue10collective18CollectiveEpilogueINS1E_23Sm100TmaWarpSpecializedILi4ELi2ELi16ELb1ELb0EEEJSH_NS5_IJNSS_ISF_SC_EENSS_INSA_ILi32EEESC_EEEEESI_SJ_SI_SJ_NS1E_6fusion15FusionCallbacksIS1I_NS1N_17LinearCombinationISI_fSI_fLNS_15FloatRoundStyleE2EEESH_S1M_JEEENS4_5SM1004TMEM4LOAD26SM100_TMEM_LOAD_16dp256b4xES10_NS11_INS12_ILi2ELi4ELi3EEES15_NSS_INS5_IJS16_S1K_EEENS5_IJS1K_SC_EEEEEEENS4_17SM75_U32x4_LDSM_NENS4_14SM90_TMA_STOREES21_NS4_17SM90_U32x4_STSM_NENS4_39AutoVectorizingCopyWithAssumedAlignmentILi128EEEEEEvvEEEEvNT_6ParamsE)
	.align		4
        /*000c*/ 	.word	index@(__assertfail)
	.align		4
        /*0010*/ 	.word	0x00000000
	.align		4
        /*0014*/ 	.word	0xfffffffe
	.align		4
        /*0018*/ 	.word	0x00000000
	.align		4
        /*001c*/ 	.word	0xfffffffd
	.align		4
        /*0020*/ 	.word	0x00000000
	.align		4
        /*0024*/ 	.word	0xfffffffc


//--------------------- .nv.constant4             --------------------------
	.section	.nv.constant4,"a",@progbits
	.align	8
	.align		8
.nv.constant4:
        /*0000*/ 	.dword	__assertfail
	.align		8
        /*0008*/ 	.dword	__unnamed_1
	.align		8
        /*0010*/ 	.dword	__unnamed_2
	.align		8
        /*0018*/ 	.dword	_ZN39_INTERNAL_c1ba881e_4_k_cu_0d0f12a1_90774cuda3std3__45__cpo5beginE
	.align		8
        /*0020*/ 	.dword	_ZN39_INTERNAL_c1ba881e_4_k_cu_0d0f12a1_90774cuda3std3__45__cpo3endE
	.align		8
        /*0028*/ 	.dword	_ZN39_INTERNAL_c1ba881e_4_k_cu_0d0f12a1_90774cuda3std3__45__cpo6cbeginE
	.align		8
        /*0030*/ 	.dword	_ZN39_INTERNAL_c1ba881e_4_k_cu_0d0f12a1_90774cuda3std3__45__cpo4cendE
	.align		8
        /*0038*/ 	.dword	_ZN39_INTERNAL_c1ba881e_4_k_cu_0d0f12a1_90774cuda3std3__441_GLOBAL__N__c1ba881e_4_k_cu_0d0f12a1_90776ignoreE
	.align		8
        /*0040*/ 	.dword	_ZN39_INTERNAL_c1ba881e_4_k_cu_0d0f12a1_90774cuda3std3__419piecewise_constructE
	.align		8
        /*0048*/ 	.dword	_ZN39_INTERNAL_c1ba881e_4_k_cu_0d0f12a1_90774cuda3std3__48in_placeE
	.align		8
        /*0050*/ 	.dword	_ZN39_INTERNAL_c1ba881e_4_k_cu_0d0f12a1_90774cuda3std6ranges3__45__cpo4swapE
	.align		8
        /*0058*/ 	.dword	_ZN39_INTERNAL_c1ba881e_4_k_cu_0d0f12a1_90774cuda3std6ranges3__45__cpo9iter_moveE
	.align		8
        /*0060*/ 	.dword	_ZN39_INTERNAL_c1ba881e_4_k_cu_0d0f12a1_90774cute7productE
	.align		8
        /*0068*/ 	.dword	_ZN39_INTERNAL_c1ba881e_4_k_cu_0d0f12a1_90774cute1_E
	.align		8
        /*0070*/ 	.dword	$str$25
	.align		8
        /*0078*/ 	.dword	$str$26
	.align		8
        /*0080*/ 	.dword	$str$27
	.align		8
        /*0088*/ 	.dword	$str$28


//--------------------- .text._ZN7cutlass13device_kernelINS_4gemm6kernel13GemmUniversalIN4cute5tupleIJiiiiEEENS1_10collective13CollectiveMmaINS1_35MainloopSm100TmaUmmaWarpSpecializedILi3ELi2ELi4ENS5_IJNS4_1CILi2EEENSA_ILi1EEESC_EEEEENS5_IJNSA_ILi64EEENSA_ILi128EEESG_EEENS_10bfloat16_tENS5_IJlSC_lEEESI_SJ_NS4_8TiledMMAINS4_8MMA_AtomIJNS4_20SM100_MMA_F16BF16_SSISI_SI_fLi64ELi128ELNS4_4UMMA5MajorE0ELSO_0ELNSN_7ScaleInE0ELSP_0EEEEEENS4_6LayoutINS5_IJSC_SC_SC_EEENS5_IJNSA_ILi0EEESU_SU_EEEEENS5_IJNS4_10UnderscoreESX_SX_EEEEENS4_13SM90_TMA_LOADENS4_14ComposedLayoutINS4_7SwizzleILi3ELi4ELi3EEENS4_18smem_ptr_flag_bitsILi16EEENSS_INS5_IJNSA_ILi8EEESF_EEENS5_IJSF_SC_EEEEEEEvNS4_8identityENS4_23SM90_TMA_LOAD_MULTICASTES1A_vS1B_EENS_8epilogue10collective18CollectiveEpilogueINS1E_23Sm100TmaWarpSpecializedILi4ELi2ELi16ELb1ELb0EEEJSH_NS5_IJNSS_ISF_SC_EENSS_INSA_ILi32EEESC_EEEEESI_SJ_SI_SJ_NS1E_6fusion15FusionCallbacksIS1I_NS1N_17LinearCombinationISI_fSI_fLNS_15FloatRoundStyleE2EEESH_S1M_JEEENS4_5SM1004TMEM4LOAD26SM100_TMEM_LOAD_16dp256b4xES10_NS11_INS12_ILi2ELi4ELi3EEES15_NSS_INS5_IJS16_S1K_EEENS5_IJS1K_SC_EEEEEEENS4_17SM75_U32x4_LDSM_NENS4_14SM90_TMA_STOREES21_NS4_17SM90_U32x4_STSM_NENS4_39AutoVectorizingCopyWithAssumedAlignmentILi128EEEEEEvvEEEEvNT_6ParamsE --------------------------
	.section	.text._ZN7cutlass13device_kernelINS_4gemm6kernel13GemmUniversalIN4cute5tupleIJiiiiEEENS1_10collective13CollectiveMmaINS1_35MainloopSm100TmaUmmaWarpSpecializedILi3ELi2ELi4ENS5_IJNS4_1CILi2EEENSA_ILi1EEESC_EEEEENS5_IJNSA_ILi64EEENSA_ILi128EEESG_EEENS_10bfloat16_tENS5_IJlSC_lEEESI_SJ_NS4_8TiledMMAINS4_8MMA_AtomIJNS4_20SM100_MMA_F16BF16_SSISI_SI_fLi64ELi128ELNS4_4UMMA5MajorE0ELSO_0ELNSN_7ScaleInE0ELSP_0EEEEEENS4_6LayoutINS5_IJSC_SC_SC_EEENS5_IJNSA_ILi0EEESU_SU_EEEEENS5_IJNS4_10UnderscoreESX_SX_EEEEENS4_13SM90_TMA_LOADENS4_14ComposedLayoutINS4_7SwizzleILi3ELi4ELi3EEENS4_18smem_ptr_flag_bitsILi16EEENSS_INS5_IJNSA_ILi8EEESF_EEENS5_IJSF_SC_EEEEEEEvNS4_8identityENS4_23SM90_TMA_LOAD_MULTICASTES1A_vS1B_EENS_8epilogue10collective18CollectiveEpilogueINS1E_23Sm100TmaWarpSpecializedILi4ELi2ELi16ELb1ELb0EEEJSH_NS5_IJNSS_ISF_SC_EENSS_INSA_ILi32EEESC_EEEEESI_SJ_SI_SJ_NS1E_6fusion15FusionCallbacksIS1I_NS1N_17LinearCombinationISI_fSI_fLNS_15FloatRoundStyleE2EEESH_S1M_JEEENS4_5SM1004TMEM4LOAD26SM100_TMEM_LOAD_16dp256b4xES10_NS11_INS12_ILi2ELi4ELi3EEES15_NSS_INS5_IJS16_S1K_EEENS5_IJS1K_SC_EEEEEEENS4_17SM75_U32x4_LDSM_NENS4_14SM90_TMA_STOREES21_NS4_17SM90_U32x4_STSM_NENS4_39AutoVectorizingCopyWithAssumedAlignmentILi128EEEEEEvvEEEEvNT_6ParamsE,"ax",@progbits
	.align	128
.text._ZN7cutlass13device_kernelINS_4gemm6kernel13GemmUniversalIN4cute5tupleIJiiiiEEENS1_10collective13CollectiveMmaINS1_35MainloopSm100TmaUmmaWarpSpecializedILi3ELi2ELi4ENS5_IJNS4_1CILi2EEENSA_ILi1EEESC_EEEEENS5_IJNSA_ILi64EEENSA_ILi128EEESG_EEENS_10bfloat16_tENS5_IJlSC_lEEESI_SJ_NS4_8TiledMMAINS4_8MMA_AtomIJNS4_20SM100_MMA_F16BF16_SSISI_SI_fLi64ELi128ELNS4_4UMMA5MajorE0ELSO_0ELNSN_7ScaleInE0ELSP_0EEEEEENS4_6LayoutINS5_IJSC_SC_SC_EEENS5_IJNSA_ILi0EEESU_SU_EEEEENS5_IJNS4_10UnderscoreESX_SX_EEEEENS4_13SM90_TMA_LOADENS4_14ComposedLayoutINS4_7SwizzleILi3ELi4ELi3EEENS4_18smem_ptr_flag_bitsILi16EEENSS_INS5_IJNSA_ILi8EEESF_EEENS5_IJSF_SC_EEEEEEEvNS4_8identityENS4_23SM90_TMA_LOAD_MULTICASTES1A_vS1B_EENS_8epilogue10collective18CollectiveEpilogueINS1E_23Sm100TmaWarpSpecializedILi4ELi2ELi16ELb1ELb0EEEJSH_NS5_IJNSS_ISF_SC_EENSS_INSA_ILi32EEESC_EEEEESI_SJ_SI_SJ_NS1E_6fusion15FusionCallbacksIS1I_NS1N_17LinearCombinationISI_fSI_fLNS_15FloatRoundStyleE2EEESH_S1M_JEEENS4_5SM1004TMEM4LOAD26SM100_TMEM_LOAD_16dp256b4xES10_NS11_INS12_ILi2ELi4ELi3EEES15_NSS_INS5_IJS16_S1K_EEENS5_IJS1K_SC_EEEEEEENS4_17SM75_U32x4_LDSM_NENS4_14SM90_TMA_STOREES21_NS4_17SM90_U32x4_STSM_NENS4_39AutoVectorizingCopyWithAssumedAlignmentILi128EEEEEEvvEEEEvNT_6ParamsE:
        .type           _ZN7cutlass13device_kernelINS_4gemm6kernel13GemmUniversalIN4cute5tupleIJiiiiEEENS1_10collective13CollectiveMmaINS1_35MainloopSm100TmaUmmaWarpSpecializedILi3ELi2ELi4ENS5_IJNS4_1CILi2EEENSA_ILi1EEESC_EEEEENS5_IJNSA_ILi64EEENSA_ILi128EEESG_EEENS_10bfloat16_tENS5_IJlSC_lEEESI_SJ_NS4_8TiledMMAINS4_8MMA_AtomIJNS4_20SM100_MMA_F16BF16_SSISI_SI_fLi64ELi128ELNS4_4UMMA5MajorE0ELSO_0ELNSN_7ScaleInE0ELSP_0EEEEEENS4_6LayoutINS5_IJSC_SC_SC_EEENS5_IJNSA_ILi0EEESU_SU_EEEEENS5_IJNS4_10UnderscoreESX_SX_EEEEENS4_13SM90_TMA_LOADENS4_14ComposedLayoutINS4_7SwizzleILi3ELi4ELi3EEENS4_18smem_ptr_flag_bitsILi16EEENSS_INS5_IJNSA_ILi8EEESF_EEENS5_IJSF_SC_EEEEEEEvNS4_8identityENS4_23SM90_TMA_LOAD_MULTICASTES1A_vS1B_EENS_8epilogue10collective18CollectiveEpilogueINS1E_23Sm100TmaWarpSpecializedILi4ELi2ELi16ELb1ELb0EEEJSH_NS5_IJNSS_ISF_SC_EENSS_INSA_ILi32EEESC_EEEEESI_SJ_SI_SJ_NS1E_6fusion15FusionCallbacksIS1I_NS1N_17LinearCombinationISI_fSI_fLNS_15FloatRoundStyleE2EEESH_S1M_JEEENS4_5SM1004TMEM4LOAD26SM100_TMEM_LOAD_16dp256b4xES10_NS11_INS12_ILi2ELi4ELi3EEES15_NSS_INS5_IJS16_S1K_EEENS5_IJS1K_SC_EEEEEEENS4_17SM75_U32x4_LDSM_NENS4_14SM90_TMA_STOREES21_NS4_17SM90_U32x4_STSM_NENS4_39AutoVectorizingCopyWithAssumedAlignmentILi128EEEEEEvvEEEEvNT_6ParamsE,@function
        .size           _ZN7cutlass13device_kernelINS_4gemm6kernel13GemmUniversalIN4cute5tupleIJiiiiEEENS1_10collective13CollectiveMmaINS1_35MainloopSm100TmaUmmaWarpSpecializedILi3ELi2ELi4ENS5_IJNS4_1CILi2EEENSA_ILi1EEESC_EEEEENS5_IJNSA_ILi64EEENSA_ILi128EEESG_EEENS_10bfloat16_tENS5_IJlSC_lEEESI_SJ_NS4_8TiledMMAINS4_8MMA_AtomIJNS4_20SM100_MMA_F16BF16_SSISI_SI_fLi64ELi128ELNS4_4UMMA5MajorE0ELSO_0ELNSN_7ScaleInE0ELSP_0EEEEEENS4_6LayoutINS5_IJSC_SC_SC_EEENS5_IJNSA_ILi0EEESU_SU_EEEEENS5_IJNS4_10UnderscoreESX_SX_EEEEENS4_13SM90_TMA_LOADENS4_14ComposedLayoutINS4_7SwizzleILi3ELi4ELi3EEENS4_18smem_ptr_flag_bitsILi16EEENSS_INS5_IJNSA_ILi8EEESF_EEENS5_IJSF_SC_EEEEEEEvNS4_8identityENS4_23SM90_TMA_LOAD_MULTICASTES1A_vS1B_EENS_8epilogue10collective18CollectiveEpilogueINS1E_23Sm100TmaWarpSpecializedILi4ELi2ELi16ELb1ELb0EEEJSH_NS5_IJNSS_ISF_SC_EENSS_INSA_ILi32EEESC_EEEEESI_SJ_SI_SJ_NS1E_6fusion15FusionCallbacksIS1I_NS1N_17LinearCombinationISI_fSI_fLNS_15FloatRoundStyleE2EEESH_S1M_JEEENS4_5SM1004TMEM4LOAD26SM100_TMEM_LOAD_16dp256b4xES10_NS11_INS12_ILi2ELi4ELi3EEES15_NSS_INS5_IJS16_S1K_EEENS5_IJS1K_SC_EEEEEEENS4_17SM75_U32x4_LDSM_NENS4_14SM90_TMA_STOREES21_NS4_17SM90_U32x4_STSM_NENS4_39AutoVectorizingCopyWithAssumedAlignmentILi128EEEEEEvvEEEEvNT_6ParamsE,(.L_x_180 - _ZN7cutlass13device_kernelINS_4gemm6kernel13GemmUniversalIN4cute5tupleIJiiiiEEENS1_10collective13CollectiveMmaINS1_35MainloopSm100TmaUmmaWarpSpecializedILi3ELi2ELi4ENS5_IJNS4_1CILi2EEENSA_ILi1EEESC_EEEEENS5_IJNSA_ILi64EEENSA_ILi128EEESG_EEENS_10bfloat16_tENS5_IJlSC_lEEESI_SJ_NS4_8TiledMMAINS4_8MMA_AtomIJNS4_20SM100_MMA_F16BF16_SSISI_SI_fLi64ELi128ELNS4_4UMMA5MajorE0ELSO_0ELNSN_7ScaleInE0ELSP_0EEEEEENS4_6LayoutINS5_IJSC_SC_SC_EEENS5_IJNSA_ILi0EEESU_SU_EEEEENS5_IJNS4_10UnderscoreESX_SX_EEEEENS4_13SM90_TMA_LOADENS4_14ComposedLayoutINS4_7SwizzleILi3ELi4ELi3EEENS4_18smem_ptr_flag_bitsILi16EEENSS_INS5_IJNSA_ILi8EEESF_EEENS5_IJSF_SC_EEEEEEEvNS4_8identityENS4_23SM90_TMA_LOAD_MULTICASTES1A_vS1B_EENS_8epilogue10collective18CollectiveEpilogueINS1E_23Sm100TmaWarpSpecializedILi4ELi2ELi16ELb1ELb0EEEJSH_NS5_IJNSS_ISF_SC_EENSS_INSA_ILi32EEESC_EEEEESI_SJ_SI_SJ_NS1E_6fusion15FusionCallbacksIS1I_NS1N_17LinearCombinationISI_fSI_fLNS_15FloatRoundStyleE2EEESH_S1M_JEEENS4_5SM1004TMEM4LOAD26SM100_TMEM_LOAD_16dp256b4xES10_NS11_INS12_ILi2ELi4ELi3EEES15_NSS_INS5_IJS16_S1K_EEENS5_IJS1K_SC_EEEEEEENS4_17SM75_U32x4_LDSM_NENS4_14SM90_TMA_STOREES21_NS4_17SM90_U32x4_STSM_NENS4_39AutoVectorizingCopyWithAssumedAlignmentILi128EEEEEEvvEEEEvNT_6ParamsE)
        .other          _ZN7cutlass13device_kernelINS_4gemm6kernel13GemmUniversalIN4cute5tupleIJiiiiEEENS1_10collective13CollectiveMmaINS1_35MainloopSm100TmaUmmaWarpSpecializedILi3ELi2ELi4ENS5_IJNS4_1CILi2EEENSA_ILi1EEESC_EEEEENS5_IJNSA_ILi64EEENSA_ILi128EEESG_EEENS_10bfloat16_tENS5_IJlSC_lEEESI_SJ_NS4_8TiledMMAINS4_8MMA_AtomIJNS4_20SM100_MMA_F16BF16_SSISI_SI_fLi64ELi128ELNS4_4UMMA5MajorE0ELSO_0ELNSN_7ScaleInE0ELSP_0EEEEEENS4_6LayoutINS5_IJSC_SC_SC_EEENS5_IJNSA_ILi0EEESU_SU_EEEEENS5_IJNS4_10UnderscoreESX_SX_EEEEENS4_13SM90_TMA_LOADENS4_14ComposedLayoutINS4_7SwizzleILi3ELi4ELi3EEENS4_18smem_ptr_flag_bitsILi16EEENSS_INS5_IJNSA_ILi8EEESF_EEENS5_IJSF_SC_EEEEEEEvNS4_8identityENS4_23SM90_TMA_LOAD_MULTICASTES1A_vS1B_EENS_8epilogue10collective18CollectiveEpilogueINS1E_23Sm100TmaWarpSpecializedILi4ELi2ELi16ELb1ELb0EEEJSH_NS5_IJNSS_ISF_SC_EENSS_INSA_ILi32EEESC_EEEEESI_SJ_SI_SJ_NS1E_6fusion15FusionCallbacksIS1I_NS1N_17LinearCombinationISI_fSI_fLNS_15FloatRoundStyleE2EEESH_S1M_JEEENS4_5SM1004TMEM4LOAD26SM100_TMEM_LOAD_16dp256b4xES10_NS11_INS12_ILi2ELi4ELi3EEES15_NSS_INS5_IJS16_S1K_EEENS5_IJS1K_SC_EEEEEEENS4_17SM75_U32x4_LDSM_NENS4_14SM90_TMA_STOREES21_NS4_17SM90_U32x4_STSM_NENS4_39AutoVectorizingCopyWithAssumedAlignmentILi128EEEEEEvvEEEEvNT_6ParamsE,@"STO_CUDA_ENTRY STV_DEFAULT"
_ZN7cutlass13device_kernelINS_4gemm6kernel13GemmUniversalIN4cute5tupleIJiiiiEEENS1_10collective13CollectiveMmaINS1_35MainloopSm100TmaUmmaWarpSpecializedILi3ELi2ELi4ENS5_IJNS4_1CILi2EEENSA_ILi1EEESC_EEEEENS5_IJNSA_ILi64EEENSA_ILi128EEESG_EEENS_10bfloat16_tENS5_IJlSC_lEEESI_SJ_NS4_8TiledMMAINS4_8MMA_AtomIJNS4_20SM100_MMA_F16BF16_SSISI_SI_fLi64ELi128ELNS4_4UMMA5MajorE0ELSO_0ELNSN_7ScaleInE0ELSP_0EEEEEENS4_6LayoutINS5_IJSC_SC_SC_EEENS5_IJNSA_ILi0EEESU_SU_EEEEENS5_IJNS4_10UnderscoreESX_SX_EEEEENS4_13SM90_TMA_LOADENS4_14ComposedLayoutINS4_7SwizzleILi3ELi4ELi3EEENS4_18smem_ptr_flag_bitsILi16EEENSS_INS5_IJNSA_ILi8EEESF_EEENS5_IJSF_SC_EEEEEEEvNS4_8identityENS4_23SM90_TMA_LOAD_MULTICASTES1A_vS1B_EENS_8epilogue10collective18CollectiveEpilogueINS1E_23Sm100TmaWarpSpecializedILi4ELi2ELi16ELb1ELb0EEEJSH_NS5_IJNSS_ISF_SC_EENSS_INSA_ILi32EEESC_EEEEESI_SJ_SI_SJ_NS1E_6fusion15FusionCallbacksIS1I_NS1N_17LinearCombinationISI_fSI_fLNS_15FloatRoundStyleE2EEESH_S1M_JEEENS4_5SM1004TMEM4LOAD26SM100_TMEM_LOAD_16dp256b4xES10_NS11_INS12_ILi2ELi4ELi3EEES15_NSS_INS5_IJS16_S1K_EEENS5_IJS1K_SC_EEEEEEENS4_17SM75_U32x4_LDSM_NENS4_14SM90_TMA_STOREES21_NS4_17SM90_U32x4_STSM_NENS4_39AutoVectorizingCopyWithAssumedAlignmentILi128EEEEEEvvEEEEvNT_6ParamsE:
[----:B------:R-:W1:Y:S01]  /*0000*/  LDC R1, c[0x0][0x37c] ;  /* 0x0000df00ff017b82 */ /* 0x000e620000000800 */
[----:B------:R-:W2:Y:S01]  /*0010*/  S2R R56, SR_TID.X ;  /* 0x0000000000387919 */ /* 0x000ea20000002100 */
[----:B------:R-:W3:Y:S01]  /*0020*/  LDCU.64 UR8, c[0x0][0x890] ;  /* 0x00011200ff0877ac */ /* 0x000ee20008000a00 */
[----:B------:R-:W-:Y:S02]  /*0030*/  PRMT R45, RZ, 0x7610, R45 ;  /* 0x00007610ff2d7816 */ /* 0x000fe4000000002d */
[----:B------:R-:W-:Y:S01]  /*0040*/  ELECT P3, URZ, PT ;  /* 0x0000000000ff782f */ /* 0x000fe20003860000 */
[----:B---3--:R-:W-:-:S04]  /*0050*/  UISETP.NE.U32.AND UP0, UPT, UR8, URZ, UPT ;  /* 0x000000ff0800728c */ /* 0x008fc8000bf05070 */
[----:B------:R-:W-:Y:S01]  /*0060*/  UISETP.NE.AND.EX UP0, UPT, UR9, URZ, UPT, UP0 ;  /* 0x000000ff0900728c */ /* 0x000fe2000bf05300 */
[----:B--2---:R-:W-:-:S05]  /*0070*/  SHF.R.U32.HI R46, RZ, 0x5, R56 ;  /* 0x00000005ff2e7819 */ /* 0x004fca0000011638 */
[----:B------:R-:W2:Y:S02]  /*0080*/  SHFL.IDX PT, R0, R46, RZ, 0x1f ;  /* 0x00001fff2e007589 */ /* 0x000ea400000e0000 */
[----:B--2---:R-:W-:Y:S01]  /*0090*/  R2UR UR18, R0 ;  /* 0x00000000001272ca */ /* 0x004fe200000e0000 */
[----:B-1----:R-:W-:-:S14]  /*00a0*/  BRA.U UP0, `(.L_x_0) ;  /* 0x0000000100307547 */ /* 0x002fdc000b800000 */
[----:B------:R-:W1:Y:S02]  /*00b0*/  LDCU.64 UR4, c[0x0][0x888] ;  /* 0x00011100ff0477ac */ /* 0x000e640008000a00 */
[----:B-1----:R-:W-:-:S04]  /*00c0*/  UISETP.NE.U32.AND UP0, UPT, UR4, URZ, UPT ;  /* 0x000000ff0400728c */ /* 0x002fc8000bf05070 */
[----:B------:R-:W-:-:S09]  /*00d0*/  UISETP.NE.AND.EX UP0, UPT, UR5, URZ, UPT, UP0 ;  /* 0x000000ff0500728c */ /* 0x000fd2000bf05300 */
[----:B------:R-:W-:Y:S05]  /*00e0*/  BRA.U !UP0, `(.L_x_1) ;  /* 0x0000000108147547 */ /* 0x000fea000b800000 */
[----:B------:R-:W1:Y:S01]  /*00f0*/  LDC.64 R2, c[0x0][0x888] ;  /* 0x00022200ff027b82 */ /* 0x000e620000000a00 */
[----:B------:R-:W1:Y:S02]  /*0100*/  LDCU.64 UR4, c[0x0][0x358] ;  /* 0x00006b00ff0477ac */ /* 0x000e640008000a00 */
[----:B-1----:R1:W5:Y:S01]  /*0110*/  LDG.E R27, desc[UR4][R2.64] ;  /* 0x00000004021b7981 */ /* 0x002362000c1e1900 */
[----:B------:R-:W-:Y:S01]  /*0120*/  HFMA2 R45, -RZ, RZ, 0, 5.9604644775390625e-08 ;  /* 0x00000001ff2d7431 */ /* 0x000fe200000001ff */
[----:B------:R-:W-:Y:S05]  /*0130*/  BRA `(.L_x_0) ;  /* 0x00000000000c7947 */ /* 0x000fea0003800000 */
.L_x_1:
[----:B------:R-:W1:Y:S01]  /*0140*/  LDCU UR4, c[0x0][0x880] ;  /* 0x00011000ff0477ac */ /* 0x000e620008000800 */
[----:B------:R-:W-:Y:S01]  /*0150*/  HFMA2 R45, -RZ, RZ, 0, 5.9604644775390625e-08 ;  /* 0x00000001ff2d7431 */ /* 0x000fe200000001ff */
[----:B-1----:R-:W-:-:S07]  /*0160*/  MOV R27, UR4 ;  /* 0x00000004001b7c02 */ /* 0x002fce0008000f00 */
.L_x_0:
[----:B------:R-:W2:Y:S02]  /*0170*/  LDCU.64 UR4, c[0x0][0x8b0] ;  /* 0x00011600ff0477ac */ /* 0x000ea40008000a00 */
[----:B--2---:R-:W-:-:S04]  /*0180*/  UISETP.NE.U32.AND UP0, UPT, UR4, URZ, UPT ;  /* 0x000000ff0400728c */ /* 0x004fc8000bf05070 */
[----:B------:R-:W-:-:S09]  /*0190*/  UISETP.NE.AND.EX UP0, UPT, UR5, URZ, UPT, UP0 ;  /* 0x000000ff0500728c */ /* 0x000fd2000bf05300 */
[----:B------:R-:W-:Y:S05]  /*01a0*/  BRA.U UP0, `(.L_x_2) ;  /* 0x0000000100287547 */ /* 0x000fea000b800000 */
[----:B------:R-:W2:Y:S02]  /*01b0*/  LDCU.64 UR4, c[0x0][0x8a8] ;  /* 0x00011500ff0477ac */ /* 0x000ea40008000a00 */
[----:B--2---:R-:W-:-:S04]  /*01c0*/  UISETP.NE.U32.AND UP0, UPT, UR4, URZ, UPT ;  /* 0x000000ff0400728c */ /* 0x004fc8000bf05070 */
[----:B------:R-:W-:-:S09]  /*01d0*/  UISETP.NE.AND.EX UP0, UPT, UR5, URZ, UPT, UP0 ;  /* 0x000000ff0500728c */ /* 0x000fd2000bf05300 */
[----:B------:R-:W-:Y:S05]  /*01e0*/  BRA.U !UP0, `(.L_x_3) ;  /* 0x0000000108107547 */ /* 0x000fea000b800000 */
[----:B------:R-:W2:Y:S01]  /*01f0*/  LDC.64 R24, c[0x0][0x8a8] ;  /* 0x00022a00ff187b82 */ /* 0x000ea20000000a00 */
[----:B------:R-:W2:Y:S02]  /*0200*/  LDCU.64 UR4, c[0x0][0x358] ;  /* 0x00006b00ff0477ac */ /* 0x000ea40008000a00 */
[----:B--2---:R2:W5:Y:S01]  /*0210*/  LDG.E R24, desc[UR4][R24.64] ;  /* 0x0000000418187981 */ /* 0x004562000c1e1900 */
[----:B------:R-:W-:Y:S05]  /*0220*/  BRA `(.L_x_2) ;  /* 0x0000000000087947 */ /* 0x000fea0003800000 */
.L_x_3:
[----:B------:R-:W2:Y:S02]  /*0230*/  LDCU UR4, c[0x0][0x8a0] ;  /* 0x00011400ff0477ac */ /* 0x000ea40008000800 */
[----:B--2---:R-:W-:Y:S02]  /*0240*/  MOV R24, UR4 ;  /* 0x0000000400187c02 */ /* 0x004fe40008000f00 */
.L_x_2:
[----:B------:R-:W-:Y:S01]  /*0250*/  IMAD.U32 R0, RZ, RZ, UR18 ;  /* 0x00000012ff007e24 */ /* 0x000fe2000f8e00ff */
[----:B------:R-:W-:Y:S04]  /*0260*/  BSSY.RECONVERGENT B0, `(.L_x_4) ;  /* 0x000000c000007945 */ /* 0x000fe80003800200 */
[C---:B------:R-:W-:Y:S02]  /*0270*/  ISETP.NE.OR P1, PT, R0.reuse, 0x1, !P3 ;  /* 0x000000010000780c */ /* 0x040fe40005f25670 */
[----:B------:R-:W-:-:S11]  /*0280*/  ISETP.NE.OR P0, PT, R0, 0x3, !P3 ;  /* 0x000000030000780c */ /* 0x000fd60005f05670 */
[----:B------:R-:W-:Y:S05]  /*0290*/  @P1 BRA `(.L_x_5) ;  /* 0x0000000000201947 */ /* 0x000fea0003800000 */
[----:B------:R-:W3:Y:S02]  /*02a0*/  LDCU.64 UR4, c[0x0][0x348] ;  /* 0x00006900ff0477ac */ /* 0x000ee40008000a00 */
[----:B---3--:R-:W-:Y:S02]  /*02b0*/  UIADD3 UR6, UP1, UPT, UR4, 0x80, URZ ;  /* 0x0000008004067890 */ /* 0x008fe4000ff3e0ff */
[----:B------:R-:W-:Y:S02]  /*02c0*/  UIADD3 UR4, UP0, UPT, UR4, 0x180, URZ ;  /* 0x0000018004047890 */ /* 0x000fe4000ff1e0ff */
[----:B------:R-:W-:Y:S02]  /*02d0*/  UIADD3.X UR7, UPT, UPT, URZ, UR5, URZ, UP1, !UPT ;  /* 0x00000005ff077290 */ /* 0x000fe40008ffe4ff */
[----:B------:R-:W-:-:S07]  /*02e0*/  UIADD3.X UR5, UPT, UPT, URZ, UR5, URZ, UP0, !UPT ;  /* 0x00000005ff057290 */ /* 0x000fce00087fe4ff */
[----:B------:R3:W-:Y:S02]  /*02f0*/  UTMACCTL.PF [UR6] ;  /* 0x00000000060079b9 */ /* 0x0007e40008040000 */
[----:B------:R3:W-:Y:S02]  /*0300*/  UTMACCTL.PF [UR4] ;  /* 0x00000000040079b9 */ /* 0x0007e40008040000 */
[----:B---3--:R-:W-:Y:S01]  /*0310*/  NOP ;  /* 0x0000000000007918 */ /* 0x008fe20000000000 */
.L_x_5:
[----:B------:R-:W-:Y:S05]  /*0320*/  BSYNC.RECONVERGENT B0 ;  /* 0x0000000000007941 */ /* 0x000fea0003800200 */
.L_x_4:
[----:B------:R-:W-:Y:S04]  /*0330*/  BSSY.RECONVERGENT B0, `(.L_x_6) ;  /* 0x000000a000007945 */ /* 0x000fe80003800200 */
        /* <DEDUP_REMOVED lines=9> */
.L_x_7:
[----:B------:R-:W-:Y:S05]  /*03d0*/  BSYNC.RECONVERGENT B0 ;  /* 0x0000000000007941 */ /* 0x000fea0003800200 */
.L_x_6:
[----:B------:R-:W3:Y:S01]  /*03e0*/  LDCU.64 UR4, c[0x0][0x888] ;  /* 0x00011100ff0477ac */ /* 0x000ee20008000a00 */
[----:B------:R-:W-:Y:S02]  /*03f0*/  UISETP.EQ.U32.AND UP2, UPT, UR8, URZ, UPT ;  /* 0x000000ff0800728c */ /* 0x000fe4000bf42070 */
[----:B------:R-:W-:Y:S02]  /*0400*/  UPLOP3.LUT UP3, UPT, UPT, UPT, UPT, 0x80, 0x8 ;  /* 0x000000000008789c */ /* 0x000fe40003f6f070 */
[----:B---3--:R-:W-:-:S04]  /*0410*/  UISETP.NE.U32.AND UP0, UPT, UR4, URZ, UPT ;  /* 0x000000ff0400728c */ /* 0x008fc8000bf05070 */
[----:B------:R-:W-:-:S04]  /*0420*/  UISETP.NE.AND.EX UP1, UPT, UR5, URZ, UPT, UP0 ;  /* 0x000000ff0500728c */ /* 0x000fc8000bf25300 */
[----:B------:R-:W-:-:S04]  /*0430*/  UISETP.EQ.OR.EX UP4, UPT, UR9, URZ, !UP1, UP2 ;  /* 0x000000ff0900728c */ /* 0x000fc8000cf82720 */
[----:B------:R-:W-:-:S06]  /*0440*/  UP2UR UR4, UPR, URZ, 0x10 ;  /* 0x00000010ff047883 */ /* 0x000fcc0008000000 */
[----:B------:R-:W-:Y:S01]  /*0450*/  MOV R48, UR4 ;  /* 0x0000000400307c02 */ /* 0x000fe20008000f00 */
[----:B------:R-:W-:Y:S06]  /*0460*/  BRA.U !UP4, `(.L_x_8) ;  /* 0x000000010c207547 */ /* 0x000fec000b800000 */
[----:B------:R-:W-:Y:S01]  /*0470*/  UISETP.NE.U32.AND UP2, UPT, UR8, URZ, UPT ;  /* 0x000000ff0800728c */ /* 0x000fe2000bf45070 */
[----:B-----5:R-:W-:Y:S01]  /*0480*/  FSETP.NEU.AND P0, PT, R27, RZ, PT ;  /* 0x000000ff1b00720b */ /* 0x020fe20003f0d000 */
[----:B------:R-:W-:Y:S02]  /*0490*/  USEL UR4, URZ, 0xffffffff, UP1 ;  /* 0xffffffffff047887 */ /* 0x000fe40008800000 */
[----:B------:R-:W-:-:S10]  /*04a0*/  UISETP.NE.AND.EX UP2, UPT, UR9, URZ, UPT, UP2 ;  /* 0x000000ff0900728c */ /* 0x000fd4000bf45320 */
[----:B------:R-:W-:Y:S01]  /*04b0*/  VOTEU.ANY UP0, P0 ;  /* 0x0000000000ff7886 */ /* 0x000fe20000000100 */
[----:B------:R-:W-:-:S04]  /*04c0*/  @!UP2 USEL UR4, URZ, 0xffffffff, UP0 ;  /* 0xffffffffff04a887 */ /* 0x000fc80008000000 */
[----:B------:R-:W-:-:S04]  /*04d0*/  ULOP3.LUT UR4, UR4, 0x1, URZ, 0xc0, !UPT ;  /* 0x0000000104047892 */ /* 0x000fc8000f8ec0ff */
[----:B------:R-:W-:-:S11]  /*04e0*/  UISETP.NE.U32.AND UP3, UPT, UR4, 0x1, UPT ;  /* 0x000000010400788c */ /* 0x000fd6000bf65070 */
.L_x_8:
[----:B-1----:R-:W1:Y:S01]  /*04f0*/  SHFL.IDX PT, R2, R46, RZ, 0x1f ;  /* 0x00001fff2e027589 */ /* 0x002e6200000e0000 */
[----:B------:R-:W-:Y:S01]  /*0500*/  UISETP.NE.AND UP6, UPT, UR18, 0x2, UPT ;  /* 0x000000021200788c */ /* 0x000fe2000bfc5270 */
[----:B-1----:R-:W-:-:S13]  /*0510*/  ISETP.NE.AND P0, PT, R2, RZ, PT ;  /* 0x000000ff0200720c */ /* 0x002fda0003f05270 */
[----:B------:R-:W-:Y:S05]  /*0520*/  @P0 BRA `(.L_x_9) ;  /* 0x0000000000500947 */ /* 0x000fea0003800000 */
[----:B------:R-:W1:Y:S01]  /*0530*/  S2UR UR4, SR_CgaCtaId ;  /* 0x00000000000479c3 */ /* 0x000e620000008800 */
[----:B------:R-:W-:Y:S01]  /*0540*/  UMOV UR5, 0x400 ;  /* 0x0000040000057882 */ /* 0x000fe20000000000 */
[----:B------:R-:W-:Y:S01]  /*0550*/  UMOV UR8, 0x1 ;  /* 0x0000000100087882 */ /* 0x000fe20000000000 */
[----:B------:R-:W-:Y:S01]  /*0560*/  UMOV UR6, 0x2 ;  /* 0x0000000200067882 */ /* 0x000fe20000000000 */
[----:B------:R-:W-:-:S04]  /*0570*/  UIADD3 UR8, UPT, UPT, -UR8, 0x100000, URZ ;  /* 0x0010000008087890 */ /* 0x000fc8000fffe1ff */
[----:B------:R-:W-:Y:S02]  /*0580*/  USHF.L.U32 UR9, UR8, 0xb, URZ ;  /* 0x0000000b08097899 */ /* 0x000fe400080006ff */
[----:B------:R-:W-:Y:S02]  /*0590*/  USHF.L.U32 UR8, UR8, 0x1, URZ ;  /* 0x0000000108087899 */ /* 0x000fe400080006ff */
[----:B------:R-:W-:-:S04]  /*05a0*/  UIADD3 UR6, UPT, UPT, -UR6, 0x100000, URZ ;  /* 0x0010000006067890 */ /* 0x000fc8000fffe1ff */
[----:B------:R-:W-:Y:S02]  /*05b0*/  USHF.L.U32 UR7, UR6, 0xb, URZ ;  /* 0x0000000b06077899 */ /* 0x000fe400080006ff */
[----:B------:R-:W-:Y:S01]  /*05c0*/  USHF.L.U32 UR6, UR6, 0x1, URZ ;  /* 0x0000000106067899 */ /* 0x000fe200080006ff */
[----:B------:R-:W-:Y:S01]  /*05d0*/  ELECT P0, URZ, PT ;  /* 0x0000000000ff782f */ /* 0x000fe20003800000 */
[----:B-1----:R-:W-:Y:S01]  /*05e0*/  ULEA UR4, UR4, UR5, 0x18 ;  /* 0x0000000504047291 */ /* 0x002fe2000f8ec0ff */
[----:B------:R-:W1:Y:S11]  /*05f0*/  FENCE.VIEW.ASYNC.S ;  /* 0x00000000000073c6 */ /* 0x000e760000000000 */
[----:B-1----:R1:W3:Y:S01]  /*0600*/  SYNCS.EXCH.64 URZ, [UR4], UR8 ;  /* 0x0000000804ff75b2 */ /* 0x0022e20008000100 */
[----:B------:R1:W4:Y:S01]  /*0610*/  SYNCS.EXCH.64 URZ, [UR4+0x18], UR6 ;  /* 0x0000180604ff75b2 */ /* 0x0003220008000100 */
[----:B------:R1:W1:Y:S01]  /*0620*/  SYNCS.EXCH.64 URZ, [UR4+0x8], UR8 ;  /* 0x0000080804ff75b2 */ /* 0x0002620008000100 */
[----:B------:R1:W1:Y:S01]  /*0630*/  SYNCS.EXCH.64 URZ, [UR4+0x20], UR6 ;  /* 0x0000200604ff75b2 */ /* 0x0002620008000100 */
[----:B------:R1:W1:Y:S01]  /*0640*/  SYNCS.EXCH.64 URZ, [UR4+0x10], UR8 ;  /* 0x0000100804ff75b2 */ /* 0x0002620008000100 */
[----:B------:R1:W1:Y:S01]  /*0650*/  SYNCS.EXCH.64 URZ, [UR4+0x28], UR6 ;  /* 0x0000280604ff75b2 */ /* 0x0002620008000100 */
[----:B------:R-:W-:Y:S01]  /*0660*/  NOP ;  /* 0x0000000000007918 */ /* 0x000fe20000000000 */
.L_x_9:
[----:B------:R-:W2:Y:S01]  /*0670*/  SHFL.IDX PT, R2, R46, RZ, 0x1f ;  /* 0x00001fff2e027589 */ /* 0x000ea200000e0000 */
[----:B------:R-:W-:Y:S01]  /*0680*/  NOP ;  /* 0x0000000000007918 */ /* 0x000fe20000000000 */
[----:B--2---:R-:W-:-:S13]  /*0690*/  ISETP.NE.AND P0, PT, R2, 0x1, PT ;  /* 0x000000010200780c */ /* 0x004fda0003f05270 */
[----:B------:R-:W-:Y:S05]  /*06a0*/  @P0 BRA `(.L_x_10) ;  /* 0x0000000000580947 */ /* 0x000fea0003800000 */
[----:B-1----:R-:W1:Y:S01]  /*06b0*/  S2UR UR4, SR_CgaCtaId ;  /* 0x00000000000479c3 */ /* 0x002e620000008800 */
        /* <DEDUP_REMOVED lines=12> */
[----:B-1----:R2:W1:Y:S01]  /*0780*/  SYNCS.EXCH.64 URZ, [UR4+0x30], UR8 ;  /* 0x0000300804ff75b2 */ /* 0x0024620008000100 */
[----:B------:R2:W1:Y:S01]  /*0790*/  SYNCS.EXCH.64 URZ, [UR4+0x50], UR6 ;  /* 0x0000500604ff75b2 */ /* 0x0004620008000100 */
[----:B------:R2:W1:Y:S01]  /*07a0*/  SYNCS.EXCH.64 URZ, [UR4+0x38], UR8 ;  /* 0x0000380804ff75b2 */ /* 0x0004620008000100 */
[----:B------:R2:W1:Y:S01]  /*07b0*/  SYNCS.EXCH.64 URZ, [UR4+0x58], UR6 ;  /* 0x0000580604ff75b2 */ /* 0x0004620008000100 */
[----:B------:R2:W1:Y:S01]  /*07c0*/  SYNCS.EXCH.64 URZ, [UR4+0x40], UR8 ;  /* 0x0000400804ff75b2 */ /* 0x0004620008000100 */
[----:B------:R2:W1:Y:S01]  /*07d0*/  SYNCS.EXCH.64 URZ, [UR4+0x60], UR6 ;  /* 0x0000600604ff75b2 */ /* 0x0004620008000100 */
[----:B------:R2:W1:Y:S01]  /*07e0*/  SYNCS.EXCH.64 URZ, [UR4+0x48], UR8 ;  /* 0x0000480804ff75b2 */ /* 0x0004620008000100 */
[----:B------:R2:W1:Y:S02]  /*07f0*/  SYNCS.EXCH.64 URZ, [UR4+0x68], UR6 ;  /* 0x0000680604ff75b2 */ /* 0x0004640008000100 */
[----:B--2---:R-:W-:Y:S01]  /*0800*/  NOP ;  /* 0x0000000000007918 */ /* 0x004fe20000000000 */
.L_x_10:
[----:B------:R-:W2:Y:S01]  /*0810*/  SHFL.IDX PT, R2, R46, RZ, 0x1f ;  /* 0x00001fff2e027589 */ /* 0x000ea200000e0000 */
[----:B------:R-:W-:Y:S01]  /*0820*/  NOP ;  /* 0x0000000000007918 */ /* 0x000fe20000000000 */
[----:B--2---:R-:W-:-:S13]  /*0830*/  ISETP.NE.AND P0, PT, R2, 0x3, PT ;  /* 0x000000030200780c */ /* 0x004fda0003f05270 */
[----:B------:R-:W-:Y:S05]  /*0840*/  @P0 BRA `(.L_x_11) ;  /* 0x0000000000300947 */ /* 0x000fea0003800000 */
[----:B-1----:R-:W1:Y:S01]  /*0850*/  S2UR UR4, SR_CgaCtaId ;  /* 0x00000000000479c3 */ /* 0x002e620000008800 */
[----:B------:R-:W-:Y:S01]  /*0860*/  UMOV UR6, 0x400 ;  /* 0x0000040000067882 */ /* 0x000fe20000000000 */
[----:B------:R-:W-:Y:S01]  /*0870*/  UMOV UR5, 0x20 ;  /* 0x0000002000057882 */ /* 0x000fe20000000000 */
[----:B------:R-:W-:Y:S01]  /*0880*/  ELECT P0, URZ, PT ;  /* 0x0000000000ff782f */ /* 0x000fe20003800000 */
[----:B-1----:R-:W-:Y:S02]  /*0890*/  ULEA UR6, UR4, UR6, 0x18 ;  /* 0x0000000604067291 */ /* 0x002fe4000f8ec0ff */
[----:B------:R-:W-:-:S04]  /*08a0*/  UIADD3 UR4, UPT, UPT, -UR5, 0x100000, URZ ;  /* 0x0010000005047890 */ /* 0x000fc8000fffe1ff */
[----:B------:R-:W-:Y:S02]  /*08b0*/  USHF.L.U32 UR5, UR4, 0xb, URZ ;  /* 0x0000000b04057899 */ /* 0x000fe400080006ff */
[----:B------:R-:W-:Y:S01]  /*08c0*/  USHF.L.U32 UR4, UR4, 0x1, URZ ;  /* 0x0000000104047899 */ /* 0x000fe200080006ff */
[----:B------:R-:W1:Y:S11]  /*08d0*/  FENCE.VIEW.ASYNC.S ;  /* 0x00000000000073c6 */ /* 0x000e760000000000 */
[----:B-1----:R2:W1:Y:S01]  /*08e0*/  SYNCS.EXCH.64 URZ, [UR6+0x70], UR4 ;  /* 0x0000700406ff75b2 */ /* 0x0024620008000100 */
[----:B------:R2:W1:Y:S02]  /*08f0*/  SYNCS.EXCH.64 URZ, [UR6+0x78], UR4 ;  /* 0x0000780406ff75b2 */ /* 0x0004640008000100 */
[----:B--2---:R-:W-:Y:S01]  /*0900*/  NOP ;  /* 0x0000000000007918 */ /* 0x004fe20000000000 */
.L_x_11:
[----:B------:R-:W2:Y:S01]  /*0910*/  SHFL.IDX PT, R2, R46, RZ, 0x1f ;  /* 0x00001fff2e027589 */ /* 0x000ea200000e0000 */
[----:B------:R-:W-:Y:S01]  /*0920*/  NOP ;  /* 0x0000000000007918 */ /* 0x000fe20000000000 */
[----:B--2---:R-:W-:-:S13]  /*0930*/  ISETP.NE.AND P0, PT, R2, 0x4, PT ;  /* 0x000000040200780c */ /* 0x004fda0003f05270 */
[----:B------:R-:W-:Y:S05]  /*0940*/  @P0 BRA `(.L_x_12) ;  /* 0x00000000004c0947 */ /* 0x000fea0003800000 */
[----:B-1----:R-:W1:Y:S01]  /*0950*/  S2UR UR6, SR_CgaCtaId ;  /* 0x00000000000679c3 */ /* 0x002e620000008800 */
[----:B------:R-:W-:Y:S01]  /*0960*/  UMOV UR4, 0x1e0 ;  /* 0x000001e000047882 */ /* 0x000fe20000000000 */
[----:B------:R-:W-:Y:S01]  /*0970*/  UMOV UR5, 0x400 ;  /* 0x0000040000057882 */ /* 0x000fe20000000000 */
[----:B------:R-:W-:Y:S01]  /*0980*/  USEL UR4, UR4, 0x1a0, UP3 ;  /* 0x000001a004047887 */ /* 0x000fe20009800000 */
[----:B------:R-:W-:Y:S01]  /*0990*/  UMOV UR8, 0x1 ;  /* 0x0000000100087882 */ /* 0x000fe20000000000 */
[----:B------:R-:W-:Y:S01]  /*09a0*/  ELECT P0, URZ, PT ;  /* 0x0000000000ff782f */ /* 0x000fe20003800000 */
[----:B------:R-:W-:-:S04]  /*09b0*/  UIADD3 UR8, UPT, UPT, -UR8, 0x100000, URZ ;  /* 0x0010000008087890 */ /* 0x000fc8000fffe1ff */
[----:B------:R-:W-:Y:S02]  /*09c0*/  USHF.L.U32 UR9, UR8, 0xb, URZ ;  /* 0x0000000b08097899 */ /* 0x000fe400080006ff */
[----:B------:R-:W-:Y:S02]  /*09d0*/  USHF.L.U32 UR8, UR8, 0x1, URZ ;  /* 0x0000000108087899 */ /* 0x000fe400080006ff */
[----:B-1----:R-:W-:Y:S02]  /*09e0*/  ULEA UR6, UR6, UR5, 0x18 ;  /* 0x0000000506067291 */ /* 0x002fe4000f8ec0ff */
[----:B------:R-:W-:-:S04]  /*09f0*/  UIADD3 UR4, UPT, UPT, -UR4, 0x100000, URZ ;  /* 0x0010000004047890 */ /* 0x000fc8000fffe1ff */
[----:B------:R-:W-:Y:S02]  /*0a00*/  USHF.L.U32 UR5, UR4, 0xb, URZ ;  /* 0x0000000b04057899 */ /* 0x000fe400080006ff */
[----:B------:R-:W-:Y:S01]  /*0a10*/  USHF.L.U32 UR4, UR4, 0x1, URZ ;  /* 0x0000000104047899 */ /* 0x000fe200080006ff */
[----:B------:R-:W1:Y:S03]  /*0a20*/  FENCE.VIEW.ASYNC.S ;  /* 0x00000000000073c6 */ /* 0x000e660000000000 */
[----:B-1----:R2:W1:Y:S08]  /*0a30*/  SYNCS.EXCH.64 URZ, [UR6+0x80], UR8 ;  /* 0x0000800806ff75b2 */ /* 0x0024700008000100 */
[----:B------:R2:W1:Y:S01]  /*0a40*/  SYNCS.EXCH.64 URZ, [UR6+0x90], UR4 ;  /* 0x0000900406ff75b2 */ /* 0x0004620008000100 */
[----:B------:R2:W1:Y:S01]  /*0a50*/  SYNCS.EXCH.64 URZ, [UR6+0x88], UR8 ;  /* 0x0000880806ff75b2 */ /* 0x0004620008000100 */
[----:B------:R2:W1:Y:S02]  /*0a60*/  SYNCS.EXCH.64 URZ, [UR6+0x98], UR4 ;  /* 0x0000980406ff75b2 */ /* 0x0004640008000100 */
[----:B--2---:R-:W-:Y:S01]  /*0a70*/  NOP ;  /* 0x0000000000007918 */ /* 0x004fe20000000000 */
.L_x_12:
        /* <DEDUP_REMOVED lines=26> */
.L_x_13:
[----:B------:R-:W2:Y:S01]  /*0c20*/  SHFL.IDX PT, R2, R46, RZ, 0x1f ;  /* 0x00001fff2e027589 */ /* 0x000ea200000e0000 */
[----:B------:R-:W1:Y:S01]  /*0c30*/  S2UR UR47, SR_CgaCtaId ;  /* 0x00000000002f79c3 */ /* 0x000e620000008800 */
[----:B------:R-:W-:Y:S01]  /*0c40*/  NOP ;  /* 0x0000000000007918 */ /* 0x000fe20000000000 */
[----:B--2---:R-:W-:-:S13]  /*0c50*/  ISETP.NE.AND P0, PT, R2, 0x3, PT ;  /* 0x000000030200780c */ /* 0x004fda0003f05270 */
[----:B-1----:R-:W-:Y:S05]  /*0c60*/  @P0 BRA `(.L_x_14) ;  /* 0x0000000000340947 */ /* 0x002fea0003800000 */
[----:B------:R-:W-:Y:S01]  /*0c70*/  UMOV UR4, 0x400 ;  /* 0x0000040000047882 */ /* 0x000fe20000000000 */
[----:B------:R-:W-:Y:S01]  /*0c80*/  UMOV UR6, 0x20 ;  /* 0x0000002000067882 */ /* 0x000fe20000000000 */
[----:B------:R-:W-:Y:S02]  /*0c90*/  ULEA UR4, UR47, UR4, 0x18 ;  /* 0x000000042f047291 */ /* 0x000fe4000f8ec0ff */
[----:B------:R-:W-:-:S04]  /*0ca0*/  UIADD3 UR6, UPT, UPT, -UR6, 0x100000, URZ ;  /* 0x0010000006067890 */ /* 0x000fc8000fffe1ff */
[----:B------:R-:W-:Y:S02]  /*0cb0*/  USHF.L.U32 UR7, UR6, 0xb, URZ ;  /* 0x0000000b06077899 */ /* 0x000fe400080006ff */
[----:B------:R-:W-:Y:S01]  /*0cc0*/  USHF.L.U32 UR6, UR6, 0x1, URZ ;  /* 0x0000000106067899 */ /* 0x000fe200080006ff */
[----:B------:R-:W-:Y:S01]  /*0cd0*/  ELECT P0, URZ, PT ;  /* 0x0000000000ff782f */ /* 0x000fe20003800000 */
[----:B------:R-:W1:Y:S10]  /*0ce0*/  FENCE.VIEW.ASYNC.S ;  /* 0x00000000000073c6 */ /* 0x000e740000000000 */
[----:B-1----:R1:W2:Y:S01]  /*0cf0*/  SYNCS.EXCH.64 URZ, [UR4+0xe0], UR6 ;  /* 0x0000e00604ff75b2 */ /* 0x0022a20008000100 */
[----:B------:R1:W1:Y:S01]  /*0d00*/  SYNCS.EXCH.64 URZ, [UR4+0xf0], UR6 ;  /* 0x0000f00604ff75b2 */ /* 0x0002620008000100 */
[----:B------:R1:W1:Y:S01]  /*0d10*/  SYNCS.EXCH.64 URZ, [UR4+0xe8], UR6 ;  /* 0x0000e80604ff75b2 */ /* 0x0002620008000100 */
[----:B------:R1:W1:Y:S01]  /*0d20*/  SYNCS.EXCH.64 URZ, [UR4+0xf8], UR6 ;  /* 0x0000f80604ff75b2 */ /* 0x0002620008000100 */
[----:B------:R-:W-:Y:S01]  /*0d30*/  NOP ;  /* 0x0000000000007918 */ /* 0x000fe20000000000 */
.L_x_14:
[----:B-1----:R-:W1:Y:S01]  /*0d40*/  LDCU UR4, c[0x0][0x36c] ;  /* 0x00006d80ff0477ac */ /* 0x002e620008000800 */
[----:B------:R-:W-:Y:S01]  /*0d50*/  ISETP.NE.OR P3, PT, R0, 0x2, !P3 ;  /* 0x000000020000780c */ /* 0x000fe20005f65670 */
[----:B------:R-:W-:Y:S01]  /*0d60*/  NOP ;  /* 0x0000000000007918 */ /* 0x000fe20000000000 */
[----:B------:R-:W-:Y:S01]  /*0d70*/  LOP3.LUT R0, R56, 0x1f, RZ, 0xc0, !PT ;  /* 0x0000001f38007812 */ /* 0x000fe200078ec0ff */
[----:B------:R-:W-:Y:S02]  /*0d80*/  UISETP.NE.AND UP4, UPT, UR18, URZ, UPT ;  /* 0x000000ff1200728c */ /* 0x000fe4000bf85270 */
[----:B-1----:R-:W-:-:S09]  /*0d90*/  UISETP.EQ.U32.AND UP5, UPT, UR4, 0x1, UPT ;  /* 0x000000010400788c */ /* 0x002fd2000bfa2070 */
[----:B------:R-:W-:Y:S05]  /*0da0*/  BRA.U !UP5, `(.L_x_15) ;  /* 0x000000010d087547 */ /* 0x000fea000b800000 */
[----:B--234-:R-:W-:Y:S01]  /*0db0*/  UCGABAR_ARV ;  /* 0x00000000000079c7 */ /* 0x01cfe20008000000 */
[----:B------:R-:W-:Y:S05]  /*0dc0*/  BRA `(.L_x_16) ;  /* 0x0000000000047947 */ /* 0x000fea0003800000 */
.L_x_15:
[----:B--234-:R-:W-:Y:S01]  /*0dd0*/  NOP ;  /* 0x0000000000007918 */ /* 0x01cfe20000000000 */
.L_x_16:
[----:B------:R-:W1:Y:S01]  /*0de0*/  S2UR UR24, SR_CTAID.X ;  /* 0x00000000001879c3 */ /* 0x000e620000002500 */
[----:B------:R-:W-:-:S05]  /*0df0*/  CS2R.32 R47, SR_CgaSize ;  /* 0x00000000002f7805 */ /* 0x000fca0000008a00 */
[----:B------:R-:W-:-:S05]  /*0e00*/  IMAD R47, R47, -0xa0, RZ ;  /* 0xffffff602f2f7824 */ /* 0x000fca00078e02ff */
[----:B------:R-:W-:-:S14]  /*0e10*/  R2UR UR5, R47 ;  /* 0x000000002f0572ca */ /* 0x000fdc00000e0000 */
[----:B------:R-:W2:Y:S01]  /*0e20*/  LDCU UR5, c[0x0][UR5+0x2b0] ;  /* 0x00005600050577ac */ /* 0x000ea20008000800 */
[----:B------:R-:W-:-:S05]  /*0e30*/  CS2R.32 R47, SR_CgaSize ;  /* 0x00000000002f7805 */ /* 0x000fca0000008a00 */
[----:B------:R-:W-:-:S05]  /*0e40*/  IMAD R47, R47, -0xa0, RZ ;  /* 0xffffff602f2f7824 */ /* 0x000fca00078e02ff */
[----:B------:R-:W-:-:S14]  /*0e50*/  R2UR UR4, R47 ;  /* 0x000000002f0472ca */ /* 0x000fdc00000e0000 */
[----:B------:R-:W3:Y:S01]  /*0e60*/  LDCU UR4, c[0x0][UR4+0x2b4] ;  /* 0x00005680040477ac */ /* 0x000ee20008000800 */
[----:B------:R-:W4:Y:S01]  /*0e70*/  S2UR UR28, SR_CTAID.Y ;  /* 0x00000000001c79c3 */ /* 0x000f220000002600 */
[----:B------:R-:W-:-:S05]  /*0e80*/  CS2R.32 R47, SR_CgaSize ;  /* 0x00000000002f7805 */ /* 0x000fca0000008a00 */
[----:B------:R-:W-:-:S05]  /*0e90*/  IMAD R47, R47, -0xa0, RZ ;  /* 0xffffff602f2f7824 */ /* 0x000fca00078e02ff */
[----:B------:R-:W-:-:S14]  /*0ea0*/  R2UR UR6, R47 ;  /* 0x000000002f0672ca */ /* 0x000fdc00000e0000 */
[----:B------:R-:W3:Y:S01]  /*0eb0*/  LDCU UR6, c[0x0][UR6+0x2a0] ;  /* 0x00005400060677ac */ /* 0x000ee20008000800 */
[----:B------:R-:W-:-:S05]  /*0ec0*/  CS2R.32 R47, SR_CgaSize ;  /* 0x00000000002f7805 */ /* 0x000fca0000008a00 */
[----:B------:R-:W-:-:S05]  /*0ed0*/  IMAD R47, R47, -0xa0, RZ ;  /* 0xffffff602f2f7824 */ /* 0x000fca00078e02ff */
[----:B------:R-:W-:-:S14]  /*0ee0*/  R2UR UR63, R47 ;  /* 0x000000002f3f72ca */ /* 0x000fdc00000e0000 */
[----:B------:R-:W3:Y:S01]  /*0ef0*/  LDCU UR63, c[0x0][UR63+0x2a4] ;  /* 0x000054803f3f77ac */ /* 0x000ee20008000800 */
[----:B------:R-:W-:Y:S01]  /*0f00*/  USHF.L.U32 UR29, UR47, 0xc, URZ ;  /* 0x0000000c2f1d7899 */ /* 0x000fe200080006ff */
[----:B------:R-:W3:Y:S01]  /*0f10*/  LDCU UR19, c[0x0][0xb24] ;  /* 0x00016480ff1377ac */ /* 0x000ee20008000800 */
[----:B------:R-:W3:Y:S01]  /*0f20*/  LDCU UR42, c[0x0][0xb24] ;  /* 0x00016480ff2a77ac */ /* 0x000ee20008000800 */
[----:B-1----:R-:W-:Y:S01]  /*0f30*/  I2FP.F32.U32 R3, UR24 ;  /* 0x0000001800037c45 */ /* 0x002fe20008201000 */
[----:B------:R-:W1:Y:S04]  /*0f40*/  LDCU UR22, c[0x0][0xb30] ;  /* 0x00016600ff1677ac */ /* 0x000e680008000800 */
[----:B--2---:R-:W-:Y:S01]  /*0f50*/  FMUL R3, R3, UR5 ;  /* 0x0000000503037c20 */ /* 0x004fe20008400000 */
[----:B------:R-:W-:Y:S01]  /*0f60*/  ULOP3.LUT UR29, UR29, 0x1000, URZ, 0xc0, !UPT ;  /* 0x000010001d1d7892 */ /* 0x000fe2000f8ec0ff */
[----:B----4-:R-:W-:-:S04]  /*0f70*/  I2FP.F32.U32 R2, UR28 ;  /* 0x0000001c00027c45 */ /* 0x010fc80008201000 */
[----:B------:R-:W2:Y:S01]  /*0f80*/  F2I.U32.TRUNC.NTZ R3, R3 ;  /* 0x0000000300037305 */ /* 0x000ea2000020f000 */
[----:B---3--:R-:W-:-:S07]  /*0f90*/  FMUL R2, R2, UR4 ;  /* 0x0000000402027c20 */ /* 0x008fce0008400000 */
[----:B------:R-:W3:Y:S01]  /*0fa0*/  F2I.U32.TRUNC.NTZ R2, R2 ;  /* 0x0000000200027305 */ /* 0x000ee2000020f000 */
[----:B--2---:R-:W-:Y:S02]  /*0fb0*/  R2UR UR5, R3 ;  /* 0x00000000030572ca */ /* 0x004fe400000e0000 */
[----:B---3--:R-:W-:Y:S02]  /*0fc0*/  R2UR UR4, R2 ;  /* 0x00000000020472ca */ /* 0x008fe400000e0000 */
[----:B------:R-:W-:-:S09]  /*0fd0*/  PRMT R2, RZ, 0x7610, R2 ;  /* 0x00007610ff027816 */ /* 0x000fd20000000002 */
[----:B------:R-:W-:-:S04]  /*0fe0*/  UIADD3 UR5, UPT, UPT, -UR5, URZ, URZ ;  /* 0x000000ff05057290 */ /* 0x000fc8000fffe1ff */
[----:B------:R-:W-:Y:S02]  /*0ff0*/  UIMAD UR5, UR6, UR5, UR24 ;  /* 0x00000005060572a4 */ /* 0x000fe4000f8e0218 */
[----:B------:R-:W-:-:S04]  /*1000*/  UIADD3 UR4, UPT, UPT, -UR4, URZ, URZ ;  /* 0x000000ff04047290 */ /* 0x000fc8000fffe1ff */
[----:B------:R-:W-:Y:S01]  /*1010*/  IMAD.U32 R47, RZ, RZ, UR5 ;  /* 0x00000005ff2f7e24 */ /* 0x000fe2000f8e00ff */
[----:B------:R-:W-:Y:S01]  /*1020*/  UIMAD UR63, UR63, UR4, UR28 ;  /* 0x000000043f3f72a4 */ /* 0x000fe2000f8e021c */
[----:B-1----:R-:W-:Y:S11]  /*1030*/  BRA.U UP4, `(.L_x_17) ;  /* 0x0000000104287547 */ /* 0x002ff6000b800000 */
[----:B------:R-:W-:Y:S01]  /*1040*/  R2UR UR6, R47 ;  /* 0x000000002f0672ca */ /* 0x000fe200000e0000 */
[----:B------:R-:W-:-:S12]  /*1050*/  UISETP.NE.AND UP0, UPT, UR63, URZ, UPT ;  /* 0x000000ff3f00728c */ /* 0x000fd8000bf05270 */
[----:B------:R-:W-:-:S04]  /*1060*/  UISETP.EQ.OR UP0, UPT, UR6, URZ, !UP0 ;  /* 0x000000ff0600728c */ /* 0x000fc8000c702670 */
[----:B------:R-:W-:Y:S02]  /*1070*/  USEL UR5, URZ, 0x1, !UP0 ;  /* 0x00000001ff057887 */ /* 0x000fe4000c000000 */
[----:B------:R-:W-:-:S04]  /*1080*/  UISETP.NE.AND UP0, UPT, UR63, URZ, UPT ;  /* 0x000000ff3f00728c */ /* 0x000fc8000bf05270 */
[----:B------:R-:W-:Y:S02]  /*1090*/  USEL UR4, URZ, 0x2, UP0 ;  /* 0x00000002ff047887 */ /* 0x000fe40008000000 */
[----:B------:R-:W-:-:S04]  /*10a0*/  UISETP.NE.AND UP0, UPT, UR6, 0x1, UPT ;  /* 0x000000010600788c */ /* 0x000fc8000bf05270 */
[----:B------:R-:W-:-:S04]  /*10b0*/  USEL UR4, UR4, 0x2, UP0 ;  /* 0x0000000204047887 */ /* 0x000fc80008000000 */
[----:B------:R-:W-:-:S06]  /*10c0*/  UIADD3 UR4, UPT, UPT, UR5, UR4, URZ ;  /* 0x0000000405047290 */ /* 0x000fcc000fffe0ff */
[----:B------:R-:W-:-:S07]  /*10d0*/  MOV R2, UR4 ;  /* 0x0000000400027c02 */ /* 0x000fce0008000f00 */
.L_x_17:
[----:B------:R-:W1:Y:S01]  /*10e0*/  S2UR UR36, SR_CTAID.Z ;  /* 0x00000000002479c3 */ /* 0x000e620000002700 */
[----:B------:R-:W-:-:S09]  /*10f0*/  UISETP.GE.AND UP0, UPT, UR19, 0x1, UPT ;  /* 0x000000011300788c */ /* 0x000fd2000bf06270 */
[----:B------:R-:W-:Y:S05]  /*1100*/  BRA.U !UP0, `(.L_x_18) ;  /* 0x0000000108d07547 */ /* 0x000fea000b800000 */
[----:B------:R-:W2:Y:S01]  /*1110*/  LDCU UR20, c[0x0][0xb0c] ;  /* 0x00016180ff1477ac */ /* 0x000ea20008000800 */
[----:B------:R-:W3:Y:S01]  /*1120*/  LDCU.128 UR12, c[0x0][0xb10] ;  /* 0x00016200ff0c77ac */ /* 0x000ee20008000c00 */
[----:B------:R-:W4:Y:S01]  /*1130*/  LDCU UR6, c[0x0][0x370] ;  /* 0x00006e00ff0677ac */ /* 0x000f220008000800 */
[----:B------:R-:W1:Y:S01]  /*1140*/  LDCU UR7, c[0x0][0x374] ;  /* 0x00006e80ff0777ac */ /* 0x000e620008000800 */
[----:B------:R-:W1:Y:S01]  /*1150*/  LDCU UR21, c[0x0][0xb20] ;  /* 0x00016400ff1577ac */ /* 0x000e620008000800 */
[----:B--2---:R-:W-:Y:S02]  /*1160*/  UISETP.NE.AND UP0, UPT, UR20, 0x1, UPT ;  /* 0x000000011400788c */ /* 0x004fe4000bf05270 */
[----:B---3--:R-:W-:Y:S01]  /*1170*/  UIMAD.WIDE.U32 UR4, UR24, UR12, URZ ;  /* 0x0000000c180472a5 */ /* 0x008fe2000f8e00ff */
[----:B------:R-:W2:Y:S01]  /*1180*/  LDCU.64 UR8, c[0x0][0xb28] ;  /* 0x00016500ff0877ac */ /* 0x000ea20008000a00 */
[----:B----4-:R-:W-:Y:S02]  /*1190*/  UIMAD.WIDE.U32 UR10, UR6, UR12, URZ ;  /* 0x0000000c060a72a5 */ /* 0x010fe4000f8e00ff */
[----:B------:R-:W-:-:S02]  /*11a0*/  USHF.R.U32.HI UR5, URZ, UR13, UR5 ;  /* 0x0000000dff057299 */ /* 0x000fc40008011605 */
[----:B------:R-:W-:Y:S02]  /*11b0*/  UISETP.NE.AND UP2, UPT, UR19, 0x1, UPT ;  /* 0x000000011300788c */ /* 0x000fe4000bf45270 */
[----:B------:R-:W-:Y:S01]  /*11c0*/  USEL UR5, UR24, UR5, !UP0 ;  /* 0x0000000518057287 */ /* 0x000fe2000c000000 */
[----:B------:R-:W-:Y:S01]  /*11d0*/  UMOV UR10, UR11 ;  /* 0x0000000b000a7c82 */ /* 0x000fe20008000000 */
[----:B------:R-:W-:Y:S02]  /*11e0*/  UIMAD.WIDE.U32 UR16, UR28, UR15, URZ ;  /* 0x0000000f1c1072a5 */ /* 0x000fe4000f8e00ff */
[----:B------:R-:W-:Y:S02]  /*11f0*/  @UP0 USHF.R.U32.HI UR6, URZ, UR13, UR10 ;  /* 0x0000000dff060299 */ /* 0x000fe4000801160a */
[----:B------:R-:W-:Y:S02]  /*1200*/  UISETP.NE.AND UP0, UPT, UR14, 0x1, UPT ;  /* 0x000000010e00788c */ /* 0x000fe4000bf05270 */
[----:B-1----:R-:W-:-:S02]  /*1210*/  UIMAD.WIDE.U32 UR10, UR7, UR15, URZ ;  /* 0x0000000f070a72a5 */ /* 0x002fc4000f8e00ff */
[----:B--2---:R-:W-:Y:S01]  /*1220*/  UIMAD.WIDE.U32 UR12, UR6, UR8, URZ ;  /* 0x00000008060c72a5 */ /* 0x004fe2000f8e00ff */
[----:B------:R-:W-:Y:S02]  /*1230*/  UMOV UR4, UR17 ;  /* 0x0000001100047c82 */ /* 0x000fe40008000000 */
[----:B------:R-:W-:Y:S02]  /*1240*/  USHF.R.U32.HI UR4, URZ, UR21, UR4 ;  /* 0x00000015ff047299 */ /* 0x000fe40008011604 */
[----:B------:R-:W-:Y:S02]  /*1250*/  UMOV UR10, UR11 ;  /* 0x0000000b000a7c82 */ /* 0x000fe40008000000 */
[----:B------:R-:W-:Y:S01]  /*1260*/  UMOV UR12, UR13 ;  /* 0x0000000d000c7c82 */ /* 0x000fe20008000000 */
[----:B------:R-:W-:Y:S02]  /*1270*/  @UP0 USHF.R.U32.HI UR7, URZ, UR21, UR10 ;  /* 0x00000015ff070299 */ /* 0x000fe4000801160a */
[----:B------:R-:W-:-:S02]  /*1280*/  USEL UR4, UR28, UR4, !UP0 ;  /* 0x000000041c047287 */ /* 0x000fc4000c000000 */
[----:B------:R-:W-:Y:S02]  /*1290*/  UIMAD.WIDE.U32 UR10, UR7, UR8, URZ ;  /* 0x00000008070a72a5 */ /* 0x000fe4000f8e00ff */
[----:B------:R-:W-:Y:S02]  /*12a0*/  @UP2 USHF.R.U32.HI UR6, URZ, UR9, UR12 ;  /* 0x00000009ff062299 */ /* 0x000fe4000801160c */
[----:B------:R-:W-:-:S03]  /*12b0*/  UIMAD.WIDE.U32 UR12, UR4, UR8, URZ ;  /* 0x00000008040c72a5 */ /* 0x000fc6000f8e00ff */
[----:B------:R-:W-:Y:S02]  /*12c0*/  UMOV UR10, UR11 ;  /* 0x0000000b000a7c82 */ /* 0x000fe40008000000 */
[----:B------:R-:W-:Y:S02]  /*12d0*/  @UP2 USHF.R.U32.HI UR7, URZ, UR9, UR10 ;  /* 0x00000009ff072299 */ /* 0x000fe4000801160a */
[----:B------:R-:W-:Y:S02]  /*12e0*/  UIMAD UR10, UR6, UR19, URZ ;  /* 0x00000013060a72a4 */ /* 0x000fe4000f8e02ff */
[----:B------:R-:W-:-:S04]  /*12f0*/  UIMAD UR7, UR7, UR19, URZ ;  /* 0x00000013070772a4 */ /* 0x000fc8000f8e02ff */
[----:B------:R-:W-:-:S03]  /*1300*/  UISETP.GE.AND UP0, UPT, UR4, UR7, UPT ;  /* 0x000000070400728c */ /* 0x000fc6000bf06270 */
[----:B------:R-:W-:Y:S01]  /*1310*/  UMOV UR7, UR13 ;  /* 0x0000000d00077c82 */ /* 0x000fe20008000000 */
[----:B------:R-:W-:Y:S02]  /*1320*/  UISETP.GE.OR UP0, UPT, UR5, UR10, UP0 ;  /* 0x0000000a0500728c */ /* 0x000fe40008706670 */
[----:B------:R-:W-:Y:S02]  /*1330*/  UIMAD.WIDE.U32 UR10, UR5, UR8, URZ ;  /* 0x00000008050a72a5 */ /* 0x000fe4000f8e00ff */
[----:B------:R-:W-:Y:S02]  /*1340*/  USHF.R.U32.HI UR7, URZ, UR9, UR7 ;  /* 0x00000009ff077299 */ /* 0x000fe40008011607 */
[----:B------:R-:W-:Y:S02]  /*1350*/  UIADD3 UR10, UPT, UPT, -UR4, URZ, URZ ;  /* 0x000000ff040a7290 */ /* 0x000fe4000fffe1ff */
[----:B------:R-:W-:Y:S02]  /*1360*/  USEL UR7, UR4, UR7, !UP2 ;  /* 0x0000000704077287 */ /* 0x000fe4000d000000 */
[----:B------:R-:W-:Y:S01]  /*1370*/  UIMAD UR10, UR14, UR10, UR28 ;  /* 0x0000000a0e0a72a4 */ /* 0x000fe2000f8e021c */
[----:B------:R-:W-:Y:S01]  /*1380*/  @!UP0 UMOV UR8, UR11 ;  /* 0x0000000b00088c82 */ /* 0x000fe20008000000 */
[----:B------:R-:W-:-:S02]  /*1390*/  UIADD3 UR11, UPT, UPT, -UR5, URZ, URZ ;  /* 0x000000ff050b7290 */ /* 0x000fc4000fffe1ff */
[----:B------:R-:W-:Y:S02]  /*13a0*/  @!UP0 USHF.R.U32.HI UR8, URZ, UR9, UR8 ;  /* 0x00000009ff088299 */ /* 0x000fe40008011608 */
[----:B------:R-:W-:Y:S02]  /*13b0*/  UIADD3 UR9, UPT, UPT, -UR7, URZ, URZ ;  /* 0x000000ff07097290 */ /* 0x000fe4000fffe1ff */
[----:B------:R-:W-:Y:S02]  /*13c0*/  @!UP0 USEL UR8, UR5, UR8, !UP2 ;  /* 0x0000000805088287 */ /* 0x000fe4000d000000 */
[----:B------:R-:W-:Y:S02]  /*13d0*/  UIMAD UR9, UR19, UR9, UR4 ;  /* 0x00000009130972a4 */ /* 0x000fe4000f8e0204 */
[----:B------:R-:W-:Y:S02]  /*13e0*/  @!UP0 UIADD3 UR7, UPT, UPT, UR7, -UR8, URZ ;  /* 0x8000000807078290 */ /* 0x000fe4000fffe0ff */
[----:B------:R-:W-:-:S02]  /*13f0*/  @!UP0 UIMAD UR6, UR9, UR6, UR8 ;  /* 0x00000006090682a4 */ /* 0x000fc4000f8e0208 */
[----:B------:R-:W-:Y:S02]  /*1400*/  @!UP0 UIMAD UR4, UR7, UR19, UR5 ;  /* 0x00000013070482a4 */ /* 0x000fe4000f8e0205 */
[----:B------:R-:W-:Y:S02]  /*1410*/  UIMAD UR24, UR20, UR11, UR24 ;  /* 0x0000000b141872a4 */ /* 0x000fe4000f8e0218 */
[----:B------:R-:W-:Y:S01]  /*1420*/  UIMAD UR28, UR4, UR14, UR10 ;  /* 0x0000000e041c72a4 */ /* 0x000fe2000f8e020a */
[----:B------:R-:W-:Y:S02]  /*1430*/  @!UP0 UMOV UR5, UR6 ;  /* 0x0000000600058c82 */ /* 0x000fe40008000000 */
[----:B------:R-:W-:-:S12]  /*1440*/  UIMAD UR24, UR5, UR20, UR24 ;  /* 0x00000014051872a4 */ /* 0x000fd8000f8e0218 */
.L_x_18:
[----:B------:R-:W-:-:S09]  /*1450*/  UISETP.NE.AND UP0, UPT, UR22, 0x1, UPT ;  /* 0x000000011600788c */ /* 0x000fd2000bf05270 */
[----:B------:R-:W-:Y:S05]  /*1460*/  BRA.U UP0, `(.L_x_19) ;  /* 0x0000000100407547 */ /* 0x000fea000b800000 */
[----:B------:R-:W2:Y:S01]  /*1470*/  LDCU.128 UR8, c[0x0][0xb10] ;  /* 0x00016200ff0877ac */ /* 0x000ea20008000c00 */
[----:B------:R-:W3:Y:S01]  /*1480*/  LDCU UR12, c[0x0][0xb0c] ;  /* 0x00016180ff0c77ac */ /* 0x000ee20008000800 */
[----:B------:R-:W4:Y:S01]  /*1490*/  LDCU UR13, c[0x0][0xb20] ;  /* 0x00016400ff0d77ac */ /* 0x000f220008000800 */
[----:B--2---:R-:W-:Y:S02]  /*14a0*/  UIMAD.WIDE.U32 UR4, UR24, UR8, URZ ;  /* 0x00000008180472a5 */ /* 0x004fe4000f8e00ff */
[----:B------:R-:W-:Y:S02]  /*14b0*/  UIMAD.WIDE.U32 UR6, UR28, UR11, URZ ;  /* 0x0000000b1c0672a5 */ /* 0x000fe4000f8e00ff */
[----:B---3--:R-:W-:Y:S02]  /*14c0*/  UISETP.NE.AND UP0, UPT, UR12, 0x1, UPT ;  /* 0x000000010c00788c */ /* 0x008fe4000bf05270 */
[----:B------:R-:W-:-:S03]  /*14d0*/  USHF.R.U32.HI UR5, URZ, UR9, UR5 ;  /* 0x00000009ff057299 */ /* 0x000fc60008011605 */
[----:B------:R-:W-:Y:S01]  /*14e0*/  UMOV UR4, UR7 ;  /* 0x0000000700047c82 */ /* 0x000fe20008000000 */
[----:B------:R-:W-:Y:S02]  /*14f0*/  USEL UR5, UR24, UR5, !UP0 ;  /* 0x0000000518057287 */ /* 0x000fe4000c000000 */
[----:B------:R-:W-:Y:S02]  /*1500*/  UISETP.NE.AND UP0, UPT, UR10, 0x1, UPT ;  /* 0x000000010a00788c */ /* 0x000fe4000bf05270 */
[----:B----4-:R-:W-:-:S04]  /*1510*/  USHF.R.U32.HI UR4, URZ, UR13, UR4 ;  /* 0x0000000dff047299 */ /* 0x010fc80008011604 */
[----:B------:R-:W-:-:S04]  /*1520*/  USEL UR4, UR28, UR4, !UP0 ;  /* 0x000000041c047287 */ /* 0x000fc8000c000000 */
[----:B------:R-:W-:Y:S02]  /*1530*/  UIADD3 UR6, UPT, UPT, UR5, -UR4, URZ ;  /* 0x8000000405067290 */ /* 0x000fe4000fffe0ff */
[----:B------:R-:W-:Y:S02]  /*1540*/  UIADD3 UR4, UPT, UPT, -UR5, UR4, URZ ;  /* 0x0000000405047290 */ /* 0x000fe4000fffe1ff */
[----:B------:R-:W-:Y:S02]  /*1550*/  UIMAD UR28, UR6, UR10, UR28 ;  /* 0x0000000a061c72a4 */ /* 0x000fe4000f8e021c */
[----:B------:R-:W-:-:S12]  /*1560*/  UIMAD UR24, UR4, UR12, UR24 ;  /* 0x0000000c041872a4 */ /* 0x000fd8000f8e0218 */
.L_x_19:
[----:B------:R-:W-:Y:S01]  /*1570*/  UISETP.NE.AND UP0, UPT, UR18, 0x2, UPT ;  /* 0x000000021200788c */ /* 0x000fe2000bf05270 */
[----:B------:R-:W-:Y:S09]  /*1580*/  BRA.U !UP5, `(.L_x_20) ;  /* 0x000000010d0c7547 */ /* 0x000ff2000b800000 */
[----:B------:R-:W-:Y:S01]  /*1590*/  UCGABAR_WAIT ;  /* 0x0000000000007dc7 */ /* 0x000fe20008000000 */
[----:B------:R-:W-:Y:S01]  /*15a0*/  CCTL.IVALL ;  /* 0x00000000ff00798f */ /* 0x000fe20002000000 */
[----:B------:R-:W-:Y:S05]  /*15b0*/  BRA `(.L_x_21) ;  /* 0x0000000000047947 */ /* 0x000fea0003800000 */
.L_x_20:
[----:B------:R-:W-:Y:S06]  /*15c0*/  BAR.SYNC.DEFER_BLOCKING 0x0 ;  /* 0x0000000000007b1d */ /* 0x000fec0000010000 */
.L_x_21:
[----:B------:R-:W-:Y:S05]  /*15d0*/  BRA.U UP0, `(.L_x_22) ;  /* 0x0000001500087547 */ /* 0x000fea000b800000 */
[----:B------:R-:W2:Y:S01]  /*15e0*/  LDCU UR6, c[0x0][0x38c] ;  /* 0x00007180ff0677ac */ /* 0x000ea20008000800 */
[----:B------:R-:W-:Y:S01]  /*15f0*/  PLOP3.LUT P1, PT, PT, PT, UP3, 0x80, 0x8 ;  /* 0x000000000008781c */ /* 0x000fe20003f2f038 */
[----:B------:R-:W-:Y:S01]  /*1600*/  IMAD.MOV.U32 R12, RZ, RZ, 0x1 ;  /* 0x00000001ff0c7424 */ /* 0x000fe200078e00ff */
[----:B------:R-:W-:Y:S01]  /*1610*/  ISETP.EQ.OR P2, PT, R0, RZ, P3 ;  /* 0x000000ff0000720c */ /* 0x000fe20001f42670 */
[----:B------:R-:W-:Y:S01]  /*1620*/  UISETP.NE.AND UP1, UPT, UR18, URZ, UPT ;  /* 0x000000ff1200728c */ /* 0x000fe2000bf25270 */
[----:B------:R-:W-:Y:S01]  /*1630*/  PLOP3.LUT P1, PT, P1, PT, PT, 0x8, 0x80 ;  /* 0x000000000080781c */ /* 0x000fe20000f2e170 */
[----:B------:R-:W-:Y:S01]  /*1640*/  USEL UR30, URZ, 0x1, UP6 ;  /* 0x00000001ff1e7887 */ /* 0x000fe2000b000000 */
[----:B------:R-:W-:Y:S01]  /*1650*/  CS2R R10, SRZ ;  /* 0x00000000000a7805 */ /* 0x000fe2000001ff00 */
[----:B------:R-:W-:Y:S01]  /*1660*/  IMAD.MOV.U32 R9, RZ, RZ, RZ ;  /* 0x000000ffff097224 */ /* 0x000fe200078e00ff */
[----:B------:R-:W3:Y:S01]  /*1670*/  LDCU UR44, c[0x0][0x370] ;  /* 0x00006e00ff2c77ac */ /* 0x000ee20008000800 */
[----:B------:R-:W-:Y:S01]  /*1680*/  IMAD.MOV.U32 R8, RZ, RZ, 0x1 ;  /* 0x00000001ff087424 */ /* 0x000fe200078e00ff */
[----:B------:R-:W4:Y:S01]  /*1690*/  LDCU.64 UR40, c[0x0][0x348] ;  /* 0x00006900ff2877ac */ /* 0x000f220008000a00 */
[----:B------:R-:W-:-:S02]  /*16a0*/  USHF.R.U32.HI UR49, URZ, 0x6, UR29 ;  /* 0x00000006ff317899 */ /* 0x000fc4000801161d */
[----:B--2---:R-:W-:Y:S02]  /*16b0*/  UIADD3 UR5, UPT, UPT, UR6, 0x7f, URZ ;  /* 0x0000007f06057890 */ /* 0x004fe4000fffe0ff */
[----:B------:R-:W-:Y:S02]  /*16c0*/  UIADD3 UR50, UPT, UPT, UR6, 0xfe, URZ ;  /* 0x000000fe06327890 */ /* 0x000fe4000fffe0ff */
[----:B------:R-:W-:Y:S01]  /*16d0*/  USHF.R.S32.HI UR4, URZ, 0x1f, UR5 ;  /* 0x0000001fff047899 */ /* 0x000fe20008011405 */
[----:B------:R-:W2:Y:S03]  /*16e0*/  LDCU UR43, c[0x0][0x374] ;  /* 0x00006e80ff2b77ac */ /* 0x000ea60008000800 */
[----:B------:R-:W-:Y:S02]  /*16f0*/  ULEA.HI UR4, UR4, UR5, URZ, 0x7 ;  /* 0x0000000504047291 */ /* 0x000fe4000f8f38ff */
[----:B------:R-:W-:-:S02]  /*1700*/  USEL UR30, UR30, 0x2, UP1 ;  /* 0x000000021e1e7887 */ /* 0x000fc40008800000 */
[----:B------:R-:W-:Y:S02]  /*1710*/  USHF.R.S32.HI UR46, URZ, 0x7, UR4 ;  /* 0x00000007ff2e7899 */ /* 0x000fe40008011404 */
[----:B------:R-:W-:Y:S02]  /*1720*/  UIADD3 UR4, UPT, UPT, UR6, -0x1, URZ ;  /* 0xffffffff06047890 */ /* 0x000fe4000fffe0ff */
[----:B------:R-:W-:Y:S02]  /*1730*/  UISETP.LT.U32.AND UP0, UPT, UR46, 0x3, UPT ;  /* 0x000000032e00788c */ /* 0x000fe4000bf01070 */
[----:B------:R-:W-:Y:S02]  /*1740*/  UISETP.GE.U32.AND UP2, UPT, UR4, -0xff, UPT ;  /* 0xffffff010400788c */ /* 0x000fe4000bf46070 */
[----:B------:R-:W-:Y:S01]  /*1750*/  USEL UR45, UR46, 0x3, UP0 ;  /* 0x000000032e2d7887 */ /* 0x000fe20008000000 */
[----:B------:R-:W-:-:S03]  /*1760*/  UMOV UR22, URZ ;  /* 0x000000ff00167c82 */ /* 0x000fc60008000000 */
[----:B------:R-:W-:Y:S02]  /*1770*/  UIADD3 UR23, UPT, UPT, UR45, -0x1, URZ ;  /* 0xffffffff2d177890 */ /* 0x000fe4000fffe0ff */
[----:B------:R-:W-:-:S03]  /*1780*/  UIADD3 UR48, UPT, UPT, UR46, -UR45, URZ ;  /* 0x8000002d2e307290 */ /* 0x000fc6000fffe0ff */
[----:B------:R-:W-:-:S04]  /*1790*/  @UP2 UIADD3 UR23, UPT, UPT, UR45, URZ, URZ ;  /* 0x000000ff2d172290 */ /* 0x000fc8000fffe0ff */
[----:B--234-:R-:W-:-:S12]  /*17a0*/  UIADD3 UR23, UPT, UPT, UR23, 0x1, URZ ;  /* 0x0000000117177890 */ /* 0x01cfd8000fffe0ff */
.L_x_42:
[----:B------:R-:W-:Y:S01]  /*17b0*/  UISETP.NE.AND UP0, UPT, UR47, URZ, UPT ;  /* 0x000000ff2f00728c */ /* 0x000fe2000bf05270 */
[----:B------:R-:W2:Y:S08]  /*17c0*/  S2UR UR47, SR_CgaCtaId ;  /* 0x00000000002f79c3 */ /* 0x000eb00000008800 */
[----:B------:R-:W-:Y:S05]  /*17d0*/  BRA.U UP0, `(.L_x_23) ;  /* 0x0000000100347547 */ /* 0x000fea000b800000 */
[----:B------:R-:W3:Y:S01]  /*17e0*/  S2R R0, SR_CgaCtaId ;  /* 0x0000000000007919 */ /* 0x000ee20000008800 */
[----:B------:R-:W-:-:S04]  /*17f0*/  MOV R2, 0x400 ;  /* 0x0000040000027802 */ /* 0x000fc80000000f00 */
[----:B---3--:R-:W-:Y:S02]  /*1800*/  LEA R0, R0, R2, 0x18 ;  /* 0x0000000200007211 */ /* 0x008fe400078ec0ff */
[----:B------:R-:W-:-:S03]  /*1810*/  SHF.L.U32 R2, R8, 0x1f, RZ ;  /* 0x0000001f08027819 */ /* 0x000fc600000006ff */
[----:B------:R-:W-:-:S04]  /*1820*/  IMAD R0, R9, 0x8, R0 ;  /* 0x0000000809007824 */ /* 0x000fc800078e0200 */
[----:B------:R-:W3:Y:S02]  /*1830*/  SYNCS.PHASECHK.TRANS64.TRYWAIT P0, [R0+URZ+0xf0], R2 ;  /* 0x0000f002000075a7 */ /* 0x000ee400080011ff */
[----:B---3--:R-:W-:Y:S05]  /*1840*/  @!P0 BRA `(.L_x_24) ;  /* 0x00000070000c8947 */ /* 0x008fea0003800000 */
.L_x_137:
[----:B------:R-:W-:Y:S01]  /*1850*/  VIADD R9, R9, 0x1 ;  /* 0x0000000109097836 */ /* 0x000fe20000000000 */
[----:B------:R3:W-:Y:S04]  /*1860*/  SYNCS.ARRIVE.TRANS64.A1T0 RZ, [R0+URZ+0xe0], RZ ;  /* 0x0000e0ff00ff79a7 */ /* 0x0007e800081000ff */
[----:B------:R-:W-:-:S04]  /*1870*/  ISETP.NE.AND P0, PT, R9, 0x2, PT ;  /* 0x000000020900780c */ /* 0x000fc80003f05270 */
[----:B------:R-:W-:Y:S02]  /*1880*/  SEL R9, R9, RZ, P0 ;  /* 0x000000ff09097207 */ /* 0x000fe40000000000 */
[----:B---3--:R-:W-:-:S04]  /*1890*/  SEL R0, RZ, 0x1, P0 ;  /* 0x00000001ff007807 */ /* 0x008fc80000000000 */
[----:B------:R-:W-:-:S07]  /*18a0*/  LOP3.LUT R8, R8, R0, RZ, 0x3c, !PT ;  /* 0x0000000008087212 */ /* 0x000fce00078e3cff */
.L_x_23:
[----:B------:R-:W-:Y:S01]  /*18b0*/  UMOV UR13, 0x400 ;  /* 0x00000400000d7882 */ /* 0x000fe20000000000 */
[----:B------:R-:W-:Y:S01]  /*18c0*/  SHF.L.U32 R0, R12, 0x1f, RZ ;  /* 0x0000001f0c007819 */ /* 0x000fe200000006ff */
[----:B--2---:R-:W-:Y:S02]  /*18d0*/  ULEA UR13, UR47, UR13, 0x18 ;  /* 0x0000000d2f0d7291 */ /* 0x004fe4000f8ec0ff */
[----:B------:R-:W-:Y:S02]  /*18e0*/  UISETP.GE.U32.AND UP0, UPT, UR50, 0xff, UPT ;  /* 0x000000ff3200788c */ /* 0x000fe4000bf06070 */
[----:B------:R-:W-:Y:S02]  /*18f0*/  ULEA UR4, UR22, UR13, 0x3 ;  /* 0x0000000d16047291 */ /* 0x000fe4000f8e18ff */
[----:B------:R-:W-:Y:S02]  /*1900*/  USHF.L.U32 UR35, UR24, 0x6, URZ ;  /* 0x0000000618237899 */ /* 0x000fe400080006ff */
[----:B------:R-:W-:Y:S01]  /*1910*/  ULEA UR19, UR28, UR49, 0x7 ;  /* 0x000000311c137291 */ /* 0x000fe2000f8e38ff */
[----:B------:R-:W-:-:S04]  /*1920*/  UMOV UR14, URZ ;  /* 0x000000ff000e7c82 */ /* 0x000fc80008000000 */
[----:B------:R2:W3:Y:S01]  /*1930*/  SYNCS.PHASECHK.TRANS64.TRYWAIT P0, [UR4+0x18], R0 ;  /* 0x00001800ff0075a7 */ /* 0x0004e20008001104 */
[----:B------:R-:W-:Y:S06]  /*1940*/  BRA.U !UP0, `(.L_x_25) ;  /* 0x0000000108f47547 */ /* 0x000fec000b800000 */
[----:B------:R-:W-:Y:S01]  /*1950*/  UMOV UR21, URZ ;  /* 0x000000ff00157c82 */ /* 0x000fe20008000000 */
[----:B------:R-:W-:-:S05]  /*1960*/  UMOV UR4, UR22 ;  /* 0x0000001600047c82 */ /* 0x000fca0008000000 */
.L_x_31:
[----:B------:R-:W-:Y:S01]  /*1970*/  ULEA UR33, UR4, UR13, 0x3 ;  /* 0x0000000d04217291 */ /* 0x000fe2000f8e18ff */
[----:B---3--:R-:W-:Y:S01]  /*1980*/  @!P3 MOV R2, 0xc000 ;  /* 0x0000c0000002b802 */ /* 0x008fe20000000f00 */
[----:B-1-3--:R-:W-:Y:S10]  /*1990*/  @P0 BRA `(.L_x_26) ;  /* 0x00000000000c0947 */ /* 0x00aff40003800000 */
[----:B------:R-:W-:-:S04]  /*19a0*/  SHF.L.U32 R3, R12, 0x1f, RZ ;  /* 0x0000001f0c037819 */ /* 0x000fc800000006ff */
[----:B------:R-:W3:Y:S02]  /*19b0*/  SYNCS.PHASECHK.TRANS64.TRYWAIT P0, [UR33+0x18], R3 ;  /* 0x00001803ff0075a7 */ /* 0x000ee40008001121 */
[----:B---3--:R-:W-:Y:S05]  /*19c0*/  @!P0 BRA `(.L_x_27) ;  /* 0x0000006c00c08947 */ /* 0x008fea0003800000 */
.L_x_26:
[----:B------:R3:W-:Y:S01]  /*19d0*/  @!P3 SYNCS.ARRIVE.TRANS64 RZ, [UR33], R2 ;  /* 0x00000002ffffb9a7 */ /* 0x0007e20008000021 */
[----:B------:R-:W-:-:S04]  /*19e0*/  ULOP3.LUT UR5, UR30, 0x2, URZ, 0xfc, !UPT ;  /* 0x000000021e057892 */ /* 0x000fc8000f8efcff */
[----:B------:R-:W-:-:S09]  /*19f0*/  UISETP.NE.AND UP0, UPT, UR5, 0x2, UPT ;  /* 0x000000020500788c */ /* 0x000fd2000bf05270 */
[----:B------:R-:W-:Y:S05]  /*1a00*/  BRA.U UP0, `(.L_x_28) ;  /* 0x0000000100047547 */ /* 0x000fea000b800000 */
[----:B-1----:R-:W-:Y:S05]  /*1a10*/  BPT.TRAP 0x1 ;  /* 0x000000040000795c */ /* 0x002fea0000300000 */
.L_x_28:
[----:B------:R-:W-:Y:S04]  /*1a20*/  BSSY.RECONVERGENT B0, `(.L_x_29) ;  /* 0x0000003000007945 */ /* 0x000fe80003800200 */
[----:B------:R-:W-:Y:S05]  /*1a30*/  @P2 BRA `(.L_x_30) ;  /* 0x0000000000042947 */ /* 0x000fea0003800000 */
[----:B-1----:R-:W-:Y:S05]  /*1a40*/  BPT.TRAP 0x1 ;  /* 0x000000040000795c */ /* 0x002fea0000300000 */
.L_x_30:
[----:B-1----:R-:W-:Y:S05]  /*1a50*/  BSYNC.RECONVERGENT B0 ;  /* 0x0000000000007941 */ /* 0x002fea0003800200 */
.L_x_29:
[----:B------:R-:W-:Y:S02]  /*1a60*/  UIADD3 UR5, UPT, UPT, UR4, 0x1, URZ ;  /* 0x0000000104057890 */ /* 0x000fe4000fffe0ff */
[----:B------:R-:W-:Y:S02]  /*1a70*/  USHF.L.U32 UR4, UR4, 0xe, URZ ;  /* 0x0000000e04047899 */ /* 0x000fe400080006ff */
[----:B------:R-:W-:Y:S02]  /*1a80*/  UISETP.NE.AND UP0, UPT, UR5, 0x3, UPT ;  /* 0x000000030500788c */ /* 0x000fe4000bf05270 */
[----:B------:R-:W-:Y:S02]  /*1a90*/  USHF.L.U32 UR34, UR21, 0x7, URZ ;  /* 0x0000000715227899 */ /* 0x000fe400080006ff */
[----:B------:R-:W-:Y:S02]  /*1aa0*/  USEL UR6, URZ, 0x1, UP0 ;  /* 0x00000001ff067887 */ /* 0x000fe40008000000 */
[----:B------:R-:W-:-:S02]  /*1ab0*/  USEL UR22, UR5, URZ, UP0 ;  /* 0x000000ff05167287 */ /* 0x000fc40008000000 */
[----:B------:R-:W-:Y:S02]  /*1ac0*/  UIADD3 UR14, UP0, UPT, UR40, 0x180, URZ ;  /* 0x00000180280e7890 */ /* 0x000fe4000ff1e0ff */
[----:B------:R-:W-:Y:S01]  /*1ad0*/  ULOP3.LUT UR8, UR4, UR29, URZ, 0xfc, !UPT ;  /* 0x0000001d04087292 */ /* 0x000fe2000f8efcff */
[----:B------:R-:W-:Y:S01]  /*1ae0*/  LOP3.LUT R12, R12, UR6, RZ, 0x3c, !PT ;  /* 0x000000060c0c7c12 */ /* 0x000fe2000f8e3cff */
[----:B------:R-:W-:Y:S02]  /*1af0*/  UIADD3 UR21, UPT, UPT, UR21, 0x1, URZ ;  /* 0x0000000115157890 */ /* 0x000fe4000fffe0ff */
[----:B------:R-:W-:Y:S01]  /*1b00*/  UIADD3 UR6, UP1, UPT, UR40, 0x80, URZ ;  /* 0x0000008028067890 */ /* 0x000fe2000ff3e0ff */
[----:B--2---:R-:W-:Y:S01]  /*1b10*/  SHF.L.U32 R0, R12, 0x1f, RZ ;  /* 0x0000001f0c007819 */ /* 0x004fe200000006ff */
[----:B------:R-:W-:Y:S02]  /*1b20*/  UIADD3 UR24, UPT, UPT, UR13, UR4, URZ ;  /* 0x000000040d187290 */ /* 0x000fe4000fffe0ff */
[----:B------:R-:W-:-:S02]  /*1b30*/  UIADD3.X UR15, UPT, UPT, URZ, UR41, URZ, UP0, !UPT ;  /* 0x00000029ff0f7290 */ /* 0x000fc400087fe4ff */
[----:B------:R-:W-:Y:S02]  /*1b40*/  ULEA UR8, UR8, UR13, 0x1 ;  /* 0x0000000d08087291 */ /* 0x000fe4000f8e08ff */
[----:B------:R-:W-:Y:S02]  /*1b50*/  ULEA UR5, UR22, UR13, 0x3 ;  /* 0x0000000d16057291 */ /* 0x000fe4000f8e18ff */
[----:B------:R-:W-:Y:S02]  /*1b60*/  UISETP.NE.AND UP0, UPT, UR21, UR23, UPT ;  /* 0x000000171500728c */ /* 0x000fe4000bf05270 */
[----:B------:R-:W-:Y:S02]  /*1b70*/  UIADD3.X UR7, UPT, UPT, URZ, UR41, URZ, UP1, !UPT ;  /* 0x00000029ff077290 */ /* 0x000fe40008ffe4ff */
[----:B------:R-:W-:Y:S02]  /*1b80*/  UIADD3 UR32, UPT, UPT, UR24, 0x4400, URZ ;  /* 0x0000440018207890 */ /* 0x000fe4000fffe0ff */
[----:B------:R-:W-:Y:S01]  /*1b90*/  UIADD3 UR26, UPT, UPT, UR34, 0x40, URZ ;  /* 0x00000040221a7890 */ /* 0x000fe2000fffe0ff */
[----:B------:R4:W1:Y:S01]  /*1ba0*/  SYNCS.PHASECHK.TRANS64.TRYWAIT P0, [UR5+0x18], R0 ;  /* 0x00001800ff0075a7 */ /* 0x0008620008001105 */
[----:B------:R-:W-:-:S02]  /*1bb0*/  UIADD3 UR24, UPT, UPT, UR24, 0x6400, URZ ;  /* 0x0000640018187890 */ /* 0x000fc4000fffe0ff */
[----:B------:R-:W-:Y:S02]  /*1bc0*/  UIADD3 UR16, UPT, UPT, UR8, 0x10400, URZ ;  /* 0x0001040008107890 */ /* 0x000fe4000fffe0ff */
[----:B------:R-:W-:Y:S01]  /*1bd0*/  UIADD3 UR8, UPT, UPT, UR8, 0x14400, URZ ;  /* 0x0001440008087890 */ /* 0x000fe2000fffe0ff */
[----:B------:R-:W-:Y:S01]  /*1be0*/  UMOV UR38, 0x0 ;  /* 0x0000000000267882 */ /* 0x000fe20000000000 */
[----:B------:R-:W-:Y:S01]  /*1bf0*/  UMOV UR39, 0x10000000 ;  /* 0x1000000000277882 */ /* 0x000fe20000000000 */
[----:B------:R-:W-:Y:S01]  /*1c00*/  UMOV UR25, UR33 ;  /* 0x0000002100197c82 */ /* 0x000fe20008000000 */
[----:B------:R-:W-:Y:S01]  /*1c10*/  UMOV UR27, UR35 ;  /* 0x00000023001b7c82 */ /* 0x000fe20008000000 */
[----:B------:R-:W-:Y:S01]  /*1c20*/  UMOV UR28, UR36 ;  /* 0x00000024001c7c82 */ /* 0x000fe20008000000 */
[----:B------:R-:W-:Y:S01]  /*1c30*/  UMOV UR5, 0x30000 ;  /* 0x0003000000057882 */ /* 0x000fe20000000000 */
[----:B------:R-:W-:Y:S01]  /*1c40*/  UMOV UR17, UR33 ;  /* 0x0000002100117c82 */ /* 0x000fe20008000000 */
[----:B------:R-:W-:Y:S01]  /*1c50*/  UMOV UR20, UR36 ;  /* 0x0000002400147c82 */ /* 0x000fe20008000000 */
[----:B------:R-:W-:Y:S01]  /*1c60*/  UMOV UR18, UR34 ;  /* 0x0000002200127c82 */ /* 0x000fe20008000000 */
[----:B------:R-:W-:Y:S01]  /*1c70*/  UTMALDG.3D [UR32], [UR6], desc[UR38] ;  /* 0x00002620060075b4 */ /* 0x000fe20008011000 */
[----:B------:R-:W-:Y:S01]  /*1c80*/  UMOV UR11, UR19 ;  /* 0x00000013000b7c82 */ /* 0x000fe20008000000 */
[----:B------:R-:W-:Y:S01]  /*1c90*/  UMOV UR12, UR36 ;  /* 0x00000024000c7c82 */ /* 0x000fe20008000000 */
[----:B------:R-:W-:Y:S01]  /*1ca0*/  UMOV UR9, UR33 ;  /* 0x0000002100097c82 */ /* 0x000fe20008000000 */
[----:B------:R-:W-:Y:S01]  /*1cb0*/  UMOV UR10, UR26 ;  /* 0x0000001a000a7c82 */ /* 0x000fe20008000000 */
[----:B------:R-:W-:Y:S01]  /*1cc0*/  UMOV UR4, UR22 ;  /* 0x0000001600047c82 */ /* 0x000fe20008000000 */
[----:B------:R-:W-:Y:S01]  /*1cd0*/  UTMALDG.3D [UR24], [UR6], desc[UR38] ;  /* 0x00002618060075b4 */ /* 0x000fe20008011000 */
[----:B------:R-:W-:Y:S01]  /*1ce0*/  UTMALDG.3D.MULTICAST [UR16], [UR14], UR5, desc[UR38] ;  /* 0x000026100e0073b4 */ /* 0x000fe20008011805 */
[----:B------:R2:W-:Y:S02]  /*1cf0*/  UTMALDG.3D.MULTICAST [UR8], [UR14], UR5, desc[UR38] ;  /* 0x000026080e0073b4 */ /* 0x0005e40008011805 */
[----:B--2---:R-:W-:Y:S01]  /*1d00*/  UMOV UR14, UR23 ;  /* 0x00000017000e7c82 */ /* 0x004fe20008000000 */
[----:B----4-:R-:W-:Y:S05]  /*1d10*/  BRA.U UP0, `(.L_x_31) ;  /* 0xfffffffd00147547 */ /* 0x010fea000b83ffff */
.L_x_25:
[----:B------:R-:W-:Y:S01]  /*1d20*/  ULEA UR4, UR22, UR13, 0x3 ;  /* 0x0000000d16047291 */ /* 0x000fe2000f8e18ff */
[----:B--2---:R-:W-:Y:S01]  /*1d30*/  SHF.L.U32 R0, R12, 0x1f, RZ ;  /* 0x0000001f0c007819 */ /* 0x004fe200000006ff */
[----:B------:R-:W-:Y:S01]  /*1d40*/  @!P1 SYNCS.ARRIVE.TRANS64.A1T0 RZ, [UR13+0x78], RZ ;  /* 0x000078ffffff99a7 */ /* 0x000fe2000810000d */
[----:B------:R-:W-:-:S06]  /*1d50*/  UISETP.GT.AND UP0, UPT, UR46, UR45, UPT ;  /* 0x0000002d2e00728c */ /* 0x000fcc000bf04270 */
[----:B-1-3--:R1:W2:Y:S03]  /*1d60*/  SYNCS.PHASECHK.TRANS64.TRYWAIT P0, [UR4+0x18], R0 ;  /* 0x00001800ff0075a7 */ /* 0x00a2a60008001104 */
[----:B------:R-:W-:Y:S05]  /*1d70*/  BRA.U !UP0, `(.L_x_32) ;  /* 0x0000000108f07547 */ /* 0x000fea000b800000 */
[----:B------:R-:W-:Y:S01]  /*1d80*/  UIADD3 UR15, UPT, UPT, UR48, UR14, URZ ;  /* 0x0000000e300f7290 */ /* 0x000fe2000fffe0ff */
[----:B------:R-:W-:-:S11]  /*1d90*/  UMOV UR4, UR22 ;  /* 0x0000001600047c82 */ /* 0x000fd60008000000 */
.L_x_38:
[----:B------:R-:W-:Y:S01]  /*1da0*/  ULEA UR33, UR4, UR13, 0x3 ;  /* 0x0000000d04217291 */ /* 0x000fe2000f8e18ff */
[----:B--2---:R-:W-:Y:S01]  /*1db0*/  @!P3 MOV R2, 0xc000 ;  /* 0x0000c0000002b802 */ /* 0x004fe20000000f00 */
[----:B--2-4-:R-:W-:Y:S10]  /*1dc0*/  @P0 BRA `(.L_x_33) ;  /* 0x00000000000c0947 */ /* 0x014ff40003800000 */
[----:B------:R-:W-:-:S04]  /*1dd0*/  SHF.L.U32 R3, R12, 0x1f, RZ ;  /* 0x0000001f0c037819 */ /* 0x000fc800000006ff */
[----:B------:R-:W2:Y:S02]  /*1de0*/  SYNCS.PHASECHK.TRANS64.TRYWAIT P0, [UR33+0x18], R3 ;  /* 0x00001803ff0075a7 */ /* 0x000ea40008001121 */
[----:B--2---:R-:W-:Y:S05]  /*1df0*/  @!P0 BRA `(.L_x_34) ;  /* 0x0000006800cc8947 */ /* 0x004fea0003800000 */
.L_x_33:
[----:B------:R2:W-:Y:S01]  /*1e00*/  @!P3 SYNCS.ARRIVE.TRANS64 RZ, [UR33], R2 ;  /* 0x00000002ffffb9a7 */ /* 0x0005e20008000021 */
[----:B------:R-:W-:-:S04]  /*1e10*/  ULOP3.LUT UR5, UR30, 0x2, URZ, 0xfc, !UPT ;  /* 0x000000021e057892 */ /* 0x000fc8000f8efcff */
[----:B------:R-:W-:-:S09]  /*1e20*/  UISETP.NE.AND UP0, UPT, UR5, 0x2, UPT ;  /* 0x000000020500788c */ /* 0x000fd2000bf05270 */
[----:B------:R-:W-:Y:S05]  /*1e30*/  BRA.U UP0, `(.L_x_35) ;  /* 0x0000000100047547 */ /* 0x000fea000b800000 */
[----:B------:R-:W-:Y:S05]  /*1e40*/  BPT.TRAP 0x1 ;  /* 0x000000040000795c */ /* 0x000fea0000300000 */
.L_x_35:
[----:B------:R-:W-:Y:S04]  /*1e50*/  BSSY.RECONVERGENT B0, `(.L_x_36) ;  /* 0x0000003000007945 */ /* 0x000fe80003800200 */
[----:B------:R-:W-:Y:S05]  /*1e60*/  @P2 BRA `(.L_x_37) ;  /* 0x0000000000042947 */ /* 0x000fea0003800000 */
[----:B------:R-:W-:Y:S05]  /*1e70*/  BPT.TRAP 0x1 ;  /* 0x000000040000795c */ /* 0x000fea0000300000 */
.L_x_37:
[----:B------:R-:W-:Y:S05]  /*1e80*/  BSYNC.RECONVERGENT B0 ;  /* 0x0000000000007941 */ /* 0x000fea0003800200 */
.L_x_36:
[----:B------:R-:W-:Y:S02]  /*1e90*/  UIADD3 UR5, UPT, UPT, UR4, 0x1, URZ ;  /* 0x0000000104057890 */ /* 0x000fe4000fffe0ff */
[----:B------:R-:W-:Y:S02]  /*1ea0*/  USHF.L.U32 UR7, UR4, 0xe, URZ ;  /* 0x0000000e04077899 */ /* 0x000fe400080006ff */
[----:B------:R-:W-:Y:S02]  /*1eb0*/  UISETP.NE.AND UP0, UPT, UR5, 0x3, UPT ;  /* 0x000000030500788c */ /* 0x000fe4000bf05270 */
[----:B------:R-:W-:Y:S02]  /*1ec0*/  ULOP3.LUT UR8, UR7, UR29, URZ, 0xfc, !UPT ;  /* 0x0000001d07087292 */ /* 0x000fe4000f8efcff */
[----:B------:R-:W-:Y:S02]  /*1ed0*/  USEL UR6, URZ, 0x1, UP0 ;  /* 0x00000001ff067887 */ /* 0x000fe40008000000 */
[----:B------:R-:W-:-:S02]  /*1ee0*/  USEL UR22, UR5, URZ, UP0 ;  /* 0x000000ff05167287 */ /* 0x000fc40008000000 */
[----:B------:R-:W-:Y:S02]  /*1ef0*/  UIADD3 UR4, UP1, UPT, UR40, 0x80, URZ ;  /* 0x0000008028047890 */ /* 0x000fe4000ff3e0ff */
[----:B------:R-:W-:Y:S01]  /*1f00*/  ULEA UR5, UR22, UR13, 0x3 ;  /* 0x0000000d16057291 */ /* 0x000fe2000f8e18ff */
[----:B------:R-:W-:Y:S01]  /*1f10*/  LOP3.LUT R12, R12, UR6, RZ, 0x3c, !PT ;  /* 0x000000060c0c7c12 */ /* 0x000fe2000f8e3cff */
[----:B------:R-:W-:Y:S02]  /*1f20*/  UIADD3 UR24, UPT, UPT, UR13, UR7, URZ ;  /* 0x000000070d187290 */ /* 0x000fe4000fffe0ff */
[----:B------:R-:W-:Y:S01]  /*1f30*/  USHF.L.U32 UR34, UR14, 0x7, URZ ;  /* 0x000000070e227899 */ /* 0x000fe200080006ff */
[----:B-1----:R-:W-:Y:S01]  /*1f40*/  SHF.L.U32 R0, R12, 0x1f, RZ ;  /* 0x0000001f0c007819 */ /* 0x002fe200000006ff */
[----:B------:R-:W-:Y:S02]  /*1f50*/  UIADD3 UR6, UP0, UPT, UR40, 0x180, URZ ;  /* 0x0000018028067890 */ /* 0x000fe4000ff1e0ff */
[----:B------:R-:W-:Y:S01]  /*1f60*/  ULEA UR8, UR8, UR13, 0x1 ;  /* 0x0000000d08087291 */ /* 0x000fe2000f8e08ff */
[----:B------:R3:W4:Y:S01]  /*1f70*/  SYNCS.PHASECHK.TRANS64.TRYWAIT P0, [UR5+0x18], R0 ;  /* 0x00001800ff0075a7 */ /* 0x0007220008001105 */
[----:B------:R-:W-:-:S02]  /*1f80*/  UIADD3.X UR5, UPT, UPT, URZ, UR41, URZ, UP1, !UPT ;  /* 0x00000029ff057290 */ /* 0x000fc40008ffe4ff */
[----:B------:R-:W-:Y:S02]  /*1f90*/  UIADD3 UR32, UPT, UPT, UR24, 0x4400, URZ ;  /* 0x0000440018207890 */ /* 0x000fe4000fffe0ff */
[----:B------:R-:W-:Y:S02]  /*1fa0*/  UIADD3 UR26, UPT, UPT, UR34, 0x40, URZ ;  /* 0x00000040221a7890 */ /* 0x000fe4000fffe0ff */
[----:B------:R-:W-:Y:S02]  /*1fb0*/  UIADD3 UR24, UPT, UPT, UR24, 0x6400, URZ ;  /* 0x0000640018187890 */ /* 0x000fe4000fffe0ff */
[----:B------:R-:W-:Y:S02]  /*1fc0*/  UIADD3.X UR7, UPT, UPT, URZ, UR41, URZ, UP0, !UPT ;  /* 0x00000029ff077290 */ /* 0x000fe400087fe4ff */
        /* <DEDUP_REMOVED lines=16> */
[----:B------:R-:W-:Y:S01]  /*20d0*/  UIADD3 UR14, UPT, UPT, UR14, 0x1, URZ ;  /* 0x000000010e0e7890 */ /* 0x000fe2000fffe0ff */
[----:B------:R1:W-:Y:S03]  /*20e0*/  UTMALDG.3D [UR24], [UR4], desc[UR38] ;  /* 0x00002618040075b4 */ /* 0x0003e60008011000 */
[----:B------:R-:W-:Y:S01]  /*20f0*/  UISETP.NE.AND UP0, UPT, UR14, UR15, UPT ;  /* 0x0000000f0e00728c */ /* 0x000fe2000bf05270 */
[----:B------:R3:W-:Y:S01]  /*2100*/  UTMALDG.3D.MULTICAST [UR16], [UR6], UR21, desc[UR38] ;  /* 0x00002610060073b4 */ /* 0x0007e20008011815 */
[----:B------:R3:W-:Y:S01]  /*2110*/  UTMALDG.3D.MULTICAST [UR8], [UR6], UR21, desc[UR38] ;  /* 0x00002608060073b4 */ /* 0x0007e20008011815 */
[----:B-1----:R-:W-:-:S06]  /*2120*/  UMOV UR4, UR22 ;  /* 0x0000001600047c82 */ /* 0x002fcc0008000000 */
[----:B---3--:R-:W-:Y:S05]  /*2130*/  BRA.U UP0, `(.L_x_38) ;  /* 0xfffffffd00187547 */ /* 0x008fea000b83ffff */
.L_x_32:
[C---:B------:R-:W-:Y:S01]  /*2140*/  LEA R3, R11.reuse, UR13, 0x3 ;  /* 0x0000000d0b037c11 */ /* 0x040fe2000f8e18ff */
[----:B------:R-:W-:Y:S01]  /*2150*/  NOP ;  /* 0x0000000000007918 */ /* 0x000fe20000000000 */
[----:B-1----:R-:W-:Y:S02]  /*2160*/  SHF.L.U32 R0, R10, 0x1f, RZ ;  /* 0x0000001f0a007819 */ /* 0x002fe400000006ff */
[----:B------:R-:W-:Y:S02]  /*2170*/  LEA R4, R11, UR13, 0x4 ;  /* 0x0000000d0b047c11 */ /* 0x000fe4000f8e20ff */
[----:B--2-4-:R-:W1:Y:S02]  /*2180*/  SYNCS.PHASECHK.TRANS64.TRYWAIT P0, [R3+URZ+0x80], R0 ;  /* 0x00008000030075a7 */ /* 0x014e6400080011ff */
[----:B-1----:R-:W-:Y:S05]  /*2190*/  @!P0 BRA `(.L_x_39) ;  /* 0x0000006400fc8947 */ /* 0x002fea0003800000 */
.L_x_140:
[----:B------:R-:W2:Y:S01]  /*21a0*/  LDS.128 R4, [R4+0x110] ;  /* 0x0001100004047984 */ /* 0x000ea20000000c00 */
[----:B------:R-:W-:Y:S01]  /*21b0*/  UISETP.GE.AND UP0, UPT, UR42, 0x1, UPT ;  /* 0x000000012a00788c */ /* 0x000fe2000bf06270 */
[----:B------:R-:W-:Y:S01]  /*21c0*/  @!PT LDS RZ, [RZ] ;  /* 0x00000000fffff984 */ /* 0x000fe20000000800 */
[----:B------:R-:W-:Y:S01]  /*21d0*/  @!PT LDS RZ, [RZ] ;  /* 0x00000000fffff984 */ /* 0x000fe20000000800 */
[----:B------:R-:W-:Y:S01]  /*21e0*/  @!PT LDS RZ, [RZ] ;  /* 0x00000000fffff984 */ /* 0x000fe20000000800 */
[----:B------:R-:W-:Y:S01]  /*21f0*/  @!PT LDS RZ, [RZ] ;  /* 0x00000000fffff984 */ /* 0x000fe20000000800 */
[----:B------:R3:W-:Y:S06]  /*2200*/  MEMBAR.ALL.CTA ;  /* 0x0000000000007992 */ /* 0x0007ec0000008000 */
[----:B---3--:R-:W3:Y:S01]  /*2210*/  FENCE.VIEW.ASYNC.S ;  /* 0x00000000000073c6 */ /* 0x008ee20000000000 */
[----:B--2---:R-:W-:-:S13]  /*2220*/  LOP3.LUT P0, RZ, R6, 0x1, RZ, 0xc0, !PT ;  /* 0x0000000106ff7812 */ /* 0x004fda000780c0ff */
[----:B---3--:R-:W-:Y:S01]  /*2230*/  VOTEU.ANY UP1, P0 ;  /* 0x0000000000ff7886 */ /* 0x008fe20000020100 */
[----:B------:R-:W-:-:S13]  /*2240*/  PLOP3.LUT P0, PT, PT, PT, UP1, 0x80, 0x8 ;  /* 0x000000000008781c */ /* 0x000fda0003f0f018 */
[----:B-1----:R-:W-:Y:S02]  /*2250*/  @P0 LOP3.LUT R0, R5, 0xffff, RZ, 0xc0, !PT ;  /* 0x0000ffff05000812 */ /* 0x002fe400078ec0ff */
[----:B------:R-:W-:Y:S02]  /*2260*/  @P0 MOV R2, R4 ;  /* 0x0000000400020202 */ /* 0x000fe40000000f00 */
[----:B------:R-:W-:Y:S01]  /*2270*/  @P0 R2UR UR5, R0 ;  /* 0x00000000000502ca */ /* 0x000fe200000e0000 */
[----:B------:R-:W-:Y:S01]  /*2280*/  VIADD R0, R3, 0x90 ;  /* 0x0000009003007836 */ /* 0x000fe20000000000 */
[----:B------:R-:W-:Y:S02]  /*2290*/  @P0 SHF.R.U32.HI R4, RZ, 0x10, R5 ;  /* 0x00000010ff040819 */ /* 0x000fe40000011605 */
[----:B------:R-:W-:Y:S02]  /*22a0*/  @P0 R2UR UR6, R2 ;  /* 0x00000000020602ca */ /* 0x000fe400000e0000 */
[----:B------:R-:W-:-:S02]  /*22b0*/  PRMT R0, RZ, 0x654, R0 ;  /* 0x00000654ff007816 */ /* 0x000fc40000000000 */
[----:B------:R-:W-:Y:S02]  /*22c0*/  @P0 R2UR UR4, R4 ;  /* 0x00000000040402ca */ /* 0x000fe400000e0000 */
[----:B------:R1:W-:Y:S03]  /*22d0*/  SYNCS.ARRIVE.TRANS64.RED.A1T0 RZ, [R0+URZ], RZ ;  /* 0x000000ff00ff79a7 */ /* 0x0003e600081004ff */
[----:B------:R-:W-:-:S04]  /*22e0*/  @UP1 UMOV UR31, UR5 ;  /* 0x00000005001f1c82 */ /* 0x000fc80008000000 */
[----:B------:R-:W-:-:S04]  /*22f0*/  @UP1 UMOV UR37, UR6 ;  /* 0x0000000600251c82 */ /* 0x000fc80008000000 */
[----:B------:R-:W-:Y:S01]  /*2300*/  @UP1 UMOV UR36, UR4 ;  /* 0x0000000400241c82 */ /* 0x000fe20008000000 */
[----:B------:R-:W-:Y:S05]  /*2310*/  BRA.U !UP0, `(.L_x_40) ;  /* 0x0000000108d47547 */ /* 0x000fea000b800000 */
[----:B------:R-:W2:Y:S01]  /*2320*/  LDCU.128 UR16, c[0x0][0xb10] ;  /* 0x00016200ff1077ac */ /* 0x000ea20008000c00 */
[----:B------:R-:W3:Y:S01]  /*2330*/  LDCU UR12, c[0x0][0xb20] ;  /* 0x00016400ff0c77ac */ /* 0x000ee20008000800 */
[----:B------:R-:W4:Y:S01]  /*2340*/  LDCU UR24, c[0x0][0xb0c] ;  /* 0x00016180ff1877ac */ /* 0x000f220008000800 */
[----:B------:R-:W1:Y:S01]  /*2350*/  LDCU.64 UR8, c[0x0][0xb28] ;  /* 0x00016500ff0877ac */ /* 0x000e620008000a00 */
[----:B------:R-:W-:Y:S02]  /*2360*/  UISETP.NE.AND UP3, UPT, UR42, 0x1, UPT ;  /* 0x000000012a00788c */ /* 0x000fe4000bf65270 */
[----:B--2---:R-:W-:Y:S02]  /*2370*/  UIMAD.WIDE.U32 UR6, UR43, UR19, URZ ;  /* 0x000000132b0672a5 */ /* 0x004fe4000f8e00ff */
[----:B------:R-:W-:Y:S02]  /*2380*/  UIMAD.WIDE.U32 UR4, UR44, UR16, URZ ;  /* 0x000000102c0472a5 */ /* 0x000fe4000f8e00ff */
[----:B------:R-:W-:-:S02]  /*2390*/  UISETP.NE.AND UP0, UPT, UR18, 0x1, UPT ;  /* 0x000000011200788c */ /* 0x000fc4000bf05270 */
[----:B------:R-:W-:Y:S01]  /*23a0*/  UIMAD.WIDE.U32 UR20, UR31, UR19, URZ ;  /* 0x000000131f1472a5 */ /* 0x000fe2000f8e00ff */
[----:B------:R-:W-:Y:S02]  /*23b0*/  UMOV UR6, UR7 ;  /* 0x0000000700067c82 */ /* 0x000fe40008000000 */
[----:B------:R-:W-:Y:S01]  /*23c0*/  UMOV UR4, UR5 ;  /* 0x0000000500047c82 */ /* 0x000fe20008000000 */
[----:B---3--:R-:W-:Y:S02]  /*23d0*/  USHF.R.U32.HI UR6, URZ, UR12, UR6 ;  /* 0x0000000cff067299 */ /* 0x008fe40008011606 */
[----:B----4-:R-:W-:Y:S02]  /*23e0*/  UISETP.NE.AND UP2, UPT, UR24, 0x1, UPT ;  /* 0x000000011800788c */ /* 0x010fe4000bf45270 */
[----:B------:R-:W-:Y:S02]  /*23f0*/  USHF.R.U32.HI UR4, URZ, UR17, UR4 ;  /* 0x00000011ff047299 */ /* 0x000fe40008011604 */
[----:B------:R-:W-:-:S02]  /*2400*/  USEL UR5, UR43, UR6, !UP0 ;  /* 0x000000062b057287 */ /* 0x000fc4000c000000 */
[----:B------:R-:W-:Y:S02]  /*2410*/  USEL UR6, UR44, UR4, !UP2 ;  /* 0x000000042c067287 */ /* 0x000fe4000d000000 */
[----:B-1----:R-:W-:Y:S01]  /*2420*/  UIMAD.WIDE.U32 UR10, UR5, UR8, URZ ;  /* 0x00000008050a72a5 */ /* 0x002fe2000f8e00ff */
[----:B------:R-:W-:Y:S01]  /*2430*/  UMOV UR4, UR21 ;  /* 0x0000001500047c82 */ /* 0x000fe20008000000 */
[----:B------:R-:W-:Y:S02]  /*2440*/  UIMAD.WIDE.U32 UR14, UR37, UR16, URZ ;  /* 0x00000010250e72a5 */ /* 0x000fe4000f8e00ff */
[----:B------:R-:W-:-:S03]  /*2450*/  UIMAD.WIDE.U32 UR20, UR6, UR8, URZ ;  /* 0x00000008061472a5 */ /* 0x000fc6000f8e00ff */
[----:B------:R-:W-:Y:S01]  /*2460*/  UMOV UR10, UR11 ;  /* 0x0000000b000a7c82 */ /* 0x000fe20008000000 */
[----:B------:R-:W-:Y:S02]  /*2470*/  USHF.R.U32.HI UR4, URZ, UR12, UR4 ;  /* 0x0000000cff047299 */ /* 0x000fe40008011604 */
[----:B------:R-:W-:Y:S01]  /*2480*/  @UP3 USHF.R.U32.HI UR5, URZ, UR9, UR10 ;  /* 0x00000009ff053299 */ /* 0x000fe2000801160a */
[----:B------:R-:W-:Y:S01]  /*2490*/  UMOV UR14, UR15 ;  /* 0x0000000f000e7c82 */ /* 0x000fe20008000000 */
[----:B------:R-:W-:Y:S01]  /*24a0*/  UMOV UR20, UR21 ;  /* 0x0000001500147c82 */ /* 0x000fe20008000000 */
[----:B------:R-:W-:Y:S02]  /*24b0*/  USHF.R.U32.HI UR17, URZ, UR17, UR14 ;  /* 0x00000011ff117299 */ /* 0x000fe4000801160e */
[----:B------:R-:W-:Y:S02]  /*24c0*/  USEL UR4, UR31, UR4, !UP0 ;  /* 0x000000041f047287 */ /* 0x000fe4000c000000 */
[----:B------:R-:W-:-:S02]  /*24d0*/  @UP3 USHF.R.U32.HI UR6, URZ, UR9, UR20 ;  /* 0x00000009ff063299 */ /* 0x000fc40008011614 */
[----:B------:R-:W-:Y:S02]  /*24e0*/  UIMAD UR7, UR42, UR5, URZ ;  /* 0x000000052a0772a4 */ /* 0x000fe4000f8e02ff */
[----:B------:R-:W-:Y:S02]  /*24f0*/  USEL UR5, UR37, UR17, !UP2 ;  /* 0x0000001125057287 */ /* 0x000fe4000d000000 */
[----:B------:R-:W-:Y:S02]  /*2500*/  UIMAD UR10, UR42, UR6, URZ ;  /* 0x000000062a0a72a4 */ /* 0x000fe4000f8e02ff */
[----:B------:R-:W-:Y:S02]  /*2510*/  UISETP.GE.AND UP0, UPT, UR4, UR7, UPT ;  /* 0x000000070400728c */ /* 0x000fe4000bf06270 */
[----:B------:R-:W-:Y:S02]  /*2520*/  UIMAD.WIDE.U32 UR14, UR4, UR8, URZ ;  /* 0x00000008040e72a5 */ /* 0x000fe4000f8e00ff */
[----:B------:R-:W-:-:S02]  /*2530*/  UISETP.GE.OR UP0, UPT, UR5, UR10, UP0 ;  /* 0x0000000a0500728c */ /* 0x000fc40008706670 */
[----:B------:R-:W-:Y:S02]  /*2540*/  UIMAD.WIDE.U32 UR10, UR5, UR8, URZ ;  /* 0x00000008050a72a5 */ /* 0x000fe4000f8e00ff */
[----:B------:R-:W-:Y:S01]  /*2550*/  UIADD3 UR12, UPT, UPT, -UR4, URZ, URZ ;  /* 0x000000ff040c7290 */ /* 0x000fe2000fffe1ff */
[----:B------:R-:W-:Y:S01]  /*2560*/  UMOV UR8, UR15 ;  /* 0x0000000f00087c82 */ /* 0x000fe20008000000 */
[----:B------:R-:W-:Y:S02]  /*2570*/  UIADD3 UR10, UPT, UPT, -UR5, URZ, URZ ;  /* 0x000000ff050a7290 */ /* 0x000fe4000fffe1ff */
[----:B------:R-:W-:-:S03]  /*2580*/  USHF.R.U32.HI UR8, URZ, UR9, UR8 ;  /* 0x00000009ff087299 */ /* 0x000fc60008011608 */
[----:B------:R-:W-:Y:S01]  /*2590*/  @!UP0 UMOV UR7, UR11 ;  /* 0x0000000b00078c82 */ /* 0x000fe20008000000 */
[----:B------:R-:W-:Y:S02]  /*25a0*/  UIMAD UR12, UR18, UR12, UR31 ;  /* 0x0000000c120c72a4 */ /* 0x000fe4000f8e021f */
[----:B------:R-:W-:Y:S02]  /*25b0*/  USEL UR8, UR4, UR8, !UP3 ;  /* 0x0000000804087287 */ /* 0x000fe4000d800000 */
[----:B------:R-:W-:Y:S02]  /*25c0*/  @!UP0 USHF.R.U32.HI UR7, URZ, UR9, UR7 ;  /* 0x00000009ff078299 */ /* 0x000fe40008011607 */
[----:B------:R-:W-:Y:S02]  /*25d0*/  UIADD3 UR9, UPT, UPT, -UR8, URZ, URZ ;  /* 0x000000ff08097290 */ /* 0x000fe4000fffe1ff */
[----:B------:R-:W-:Y:S02]  /*25e0*/  @!UP0 USEL UR7, UR5, UR7, !UP3 ;  /* 0x0000000705078287 */ /* 0x000fe4000d800000 */
[----:B------:R-:W-:-:S02]  /*25f0*/  UIMAD UR9, UR42, UR9, UR4 ;  /* 0x000000092a0972a4 */ /* 0x000fc4000f8e0204 */
[----:B------:R-:W-:Y:S02]  /*2600*/  @!UP0 UIADD3 UR8, UPT, UPT, UR8, -UR7, URZ ;  /* 0x8000000708088290 */ /* 0x000fe4000fffe0ff */
[----:B------:R-:W-:Y:S02]  /*2610*/  @!UP0 UIMAD UR7, UR9, UR6, UR7 ;  /* 0x00000006090782a4 */ /* 0x000fe4000f8e0207 */
[----:B------:R-:W-:Y:S02]  /*2620*/  @!UP0 UIMAD UR4, UR42, UR8, UR5 ;  /* 0x000000082a0482a4 */ /* 0x000fe4000f8e0205 */
[----:B------:R-:W-:Y:S02]  /*2630*/  UIMAD UR6, UR24, UR10, UR37 ;  /* 0x0000000a180672a4 */ /* 0x000fe4000f8e0225 */
[----:B------:R-:W-:Y:S01]  /*2640*/  UIMAD UR31, UR4, UR18, UR12 ;  /* 0x00000012041f72a4 */ /* 0x000fe2000f8e020c */
[----:B------:R-:W-:Y:S02]  /*2650*/  @!UP0 UMOV UR5, UR7 ;  /* 0x0000000700058c82 */ /* 0x000fe40008000000 */
[----:B------:R-:W-:-:S12]  /*2660*/  UIMAD UR37, UR5, UR24, UR6 ;  /* 0x00000018052572a4 */ /* 0x000fd8000f8e0206 */
.L_x_40:
[----:B------:R-:W2:Y:S02]  /*2670*/  LDCU UR4, c[0x0][0xb30] ;  /* 0x00016600ff0477ac */ /* 0x000ea40008000800 */
[----:B--2---:R-:W-:-:S09]  /*2680*/  UISETP.NE.AND UP0, UPT, UR4, 0x1, UPT ;  /* 0x000000010400788c */ /* 0x004fd2000bf05270 */
[----:B------:R-:W-:Y:S05]  /*2690*/  BRA.U UP0, `(.L_x_41) ;  /* 0x0000000100447547 */ /* 0x000fea000b800000 */
[----:B------:R-:W2:Y:S01]  /*26a0*/  LDCU.128 UR8, c[0x0][0xb10] ;  /* 0x00016200ff0877ac */ /* 0x000ea20008000c00 */
[----:B------:R-:W3:Y:S01]  /*26b0*/  LDCU UR12, c[0x0][0xb0c] ;  /* 0x00016180ff0c77ac */ /* 0x000ee20008000800 */
[----:B------:R-:W4:Y:S01]  /*26c0*/  LDCU UR14, c[0x0][0xb20] ;  /* 0x00016400ff0e77ac */ /* 0x000f220008000800 */
[----:B--2---:R-:W-:Y:S02]  /*26d0*/  UIMAD.WIDE.U32 UR6, UR37, UR8, URZ ;  /* 0x00000008250672a5 */ /* 0x004fe4000f8e00ff */
[----:B------:R-:W-:Y:S02]  /*26e0*/  UIMAD.WIDE.U32 UR4, UR31, UR11, URZ ;  /* 0x0000000b1f0472a5 */ /* 0x000fe4000f8e00ff */
[----:B---3--:R-:W-:Y:S02]  /*26f0*/  UISETP.NE.AND UP2, UPT, UR12, 0x1, UPT ;  /* 0x000000010c00788c */ /* 0x008fe4000bf45270 */
[----:B------:R-:W-:Y:S01]  /*2700*/  UISETP.NE.AND UP0, UPT, UR10, 0x1, UPT ;  /* 0x000000010a00788c */ /* 0x000fe2000bf05270 */
[----:B------:R-:W-:-:S02]  /*2710*/  UMOV UR6, UR7 ;  /* 0x0000000700067c82 */ /* 0x000fc40008000000 */
[----:B------:R-:W-:Y:S01]  /*2720*/  UMOV UR4, UR5 ;  /* 0x0000000500047c82 */ /* 0x000fe20008000000 */
[----:B------:R-:W-:Y:S02]  /*2730*/  USHF.R.U32.HI UR9, URZ, UR9, UR6 ;  /* 0x00000009ff097299 */ /* 0x000fe40008011606 */
[----:B----4-:R-:W-:Y:S02]  /*2740*/  USHF.R.U32.HI UR4, URZ, UR14, UR4 ;  /* 0x0000000eff047299 */ /* 0x010fe40008011604 */
[----:B------:R-:W-:Y:S02]  /*2750*/  USEL UR5, UR37, UR9, !UP2 ;  /* 0x0000000925057287 */ /* 0x000fe4000d000000 */
[----:B------:R-:W-:-:S04]  /*2760*/  USEL UR4, UR31, UR4, !UP0 ;  /* 0x000000041f047287 */ /* 0x000fc8000c000000 */
[----:B------:R-:W-:Y:S02]  /*2770*/  UIADD3 UR6, UPT, UPT, UR5, -UR4, URZ ;  /* 0x8000000405067290 */ /* 0x000fe4000fffe0ff */
[----:B------:R-:W-:Y:S02]  /*2780*/  UIADD3 UR4, UPT, UPT, -UR5, UR4, URZ ;  /* 0x0000000405047290 */ /* 0x000fe4000fffe1ff */
[----:B------:R-:W-:Y:S02]  /*2790*/  UIMAD UR31, UR6, UR10, UR31 ;  /* 0x0000000a061f72a4 */ /* 0x000fe4000f8e021f */
[----:B------:R-:W-:-:S12]  /*27a0*/  UIMAD UR37, UR4, UR12, UR37 ;  /* 0x0000000c042572a4 */ /* 0x000fd8000f8e0225 */
.L_x_41:
[----:B------:R-:W-:Y:S01]  /*27b0*/  VIADD R11, R11, 0x1 ;  /* 0x000000010b0b7836 */ /* 0x000fe20000000000 */
[----:B------:R-:W-:Y:S01]  /*27c0*/  R2UR UR4, R47 ;  /* 0x000000002f0472ca */ /* 0x000fe200000e0000 */
[----:B------:R-:W-:Y:S01]  /*27d0*/  UIADD3 UR28, UPT, UPT, UR31, UR63, URZ ;  /* 0x0000003f1f1c7290 */ /* 0x000fe2000fffe0ff */
[----:B------:R-:W-:Y:S02]  /*27e0*/  PLOP3.LUT P1, PT, PT, PT, PT, 0x80, 0x8 ;  /* 0x000000000008781c */ /* 0x000fe40003f2f070 */
[----:B------:R-:W-:-:S04]  /*27f0*/  ISETP.NE.AND P0, PT, R11, 0x2, PT ;  /* 0x000000020b00780c */ /* 0x000fc80003f05270 */
[----:B-1----:R-:W-:Y:S02]  /*2800*/  SEL R0, RZ, 0x1, P0 ;  /* 0x00000001ff007807 */ /* 0x002fe40000000000 */
[----:B------:R-:W-:Y:S02]  /*2810*/  SEL R11, R11, RZ, P0 ;  /* 0x000000ff0b0b7207 */ /* 0x000fe40000000000 */
[----:B------:R-:W-:Y:S01]  /*2820*/  LOP3.LUT R10, R10, R0, RZ, 0x3c, !PT ;  /* 0x000000000a0a7212 */ /* 0x000fe200078e3cff */
[----:B------:R-:W-:Y:S01]  /*2830*/  UIADD3 UR24, UPT, UPT, UR37, UR4, URZ ;  /* 0x0000000425187290 */ /* 0x000fe2000fffe0ff */
[----:B------:R-:W-:Y:S11]  /*2840*/  BRA.U UP1, `(.L_x_42) ;  /* 0xffffffed01d87547 */ /* 0x000ff6000b83ffff */
[----:B------:R-:W-:Y:S01]  /*2850*/  UIADD3 UR13, UPT, UPT, UR13, 0x18, URZ ;  /* 0x000000180d0d7890 */ /* 0x000fe2000fffe0ff */
[----:B------:R-:W-:-:S03]  /*2860*/  SHF.L.U32 R2, R12, 0x1f, RZ ;  /* 0x0000001f0c027819 */ /* 0x000fc600000006ff */
[----:B------:R-:W-:-:S09]  /*2870*/  ULEA UR4, UR22, UR13, 0x3 ;  /* 0x0000000d16047291 */ /* 0x000fd2000f8e18ff */
[----:B------:R-:W1:Y:S02]  /*2880*/  SYNCS.PHASECHK.TRANS64.TRYWAIT P0, [UR4], R2 ;  /* 0x00000002ff0075a7 */ /* 0x000e640008001104 */
[----:B-1----:R-:W-:Y:S05]  /*2890*/  @!P0 BRA `(.L_x_43) ;  /* 0x0000006000508947 */ /* 0x002fea0003800000 */
.L_x_142:
[----:B------:R-:W-:-:S04]  /*28a0*/  UIADD3 UR4, UPT, UPT, UR22, 0x1, URZ ;  /* 0x0000000116047890 */ /* 0x000fc8000fffe0ff */
[----:B------:R-:W-:-:S04]  /*28b0*/  UISETP.NE.AND UP0, UPT, UR4, 0x3, UPT ;  /* 0x000000030400788c */ /* 0x000fc8000bf05270 */
[----:B------:R-:W-:Y:S02]  /*28c0*/  USEL UR6, URZ, 0x1, UP0 ;  /* 0x00000001ff067887 */ /* 0x000fe40008000000 */
[----:B------:R-:W-:-:S04]  /*28d0*/  USEL UR4, UR4, URZ, UP0 ;  /* 0x000000ff04047287 */ /* 0x000fc80008000000 */
[----:B------:R-:W-:Y:S01]  /*28e0*/  ULEA UR5, UR4, UR13, 0x3 ;  /* 0x0000000d04057291 */ /* 0x000fe2000f8e18ff */
[----:B------:R-:W-:-:S04]  /*28f0*/  LOP3.LUT R12, R12, UR6, RZ, 0x3c, !PT ;  /* 0x000000060c0c7c12 */ /* 0x000fc8000f8e3cff */
[----:B-1----:R-:W-:-:S04]  /*2900*/  SHF.L.U32 R2, R12, 0x1f, RZ ;  /* 0x0000001f0c027819 */ /* 0x002fc800000006ff */
[----:B------:R-:W1:Y:S02]  /*2910*/  SYNCS.PHASECHK.TRANS64.TRYWAIT P0, [UR5], R2 ;  /* 0x00000002ff0075a7 */ /* 0x000e640008001105 */
[----:B-1----:R-:W-:Y:S05]  /*2920*/  @!P0 BRA `(.L_x_44) ;  /* 0x0000006000448947 */ /* 0x002fea0003800000 */
.L_x_144:
[----:B------:R-:W-:-:S04]  /*2930*/  UIADD3 UR4, UPT, UPT, UR4, 0x1, URZ ;  /* 0x0000000104047890 */ /* 0x000fc8000fffe0ff */
[----:B------:R-:W-:-:S04]  /*2940*/  UISETP.NE.AND UP0, UPT, UR4, 0x3, UPT ;  /* 0x000000030400788c */ /* 0x000fc8000bf05270 */
[----:B------:R-:W-:Y:S02]  /*2950*/  USEL UR5, URZ, 0x1, UP0 ;  /* 0x00000001ff057887 */ /* 0x000fe40008000000 */
[----:B------:R-:W-:-:S04]  /*2960*/  USEL UR4, UR4, URZ, UP0 ;  /* 0x000000ff04047287 */ /* 0x000fc80008000000 */
[----:B------:R-:W-:Y:S01]  /*2970*/  ULEA UR4, UR4, UR13, 0x3 ;  /* 0x0000000d04047291 */ /* 0x000fe2000f8e18ff */
[----:B-1----:R-:W-:-:S04]  /*2980*/  LOP3.LUT R2, R12, UR5, RZ, 0x3c, !PT ;  /* 0x000000050c027c12 */ /* 0x002fc8000f8e3cff */
[----:B------:R-:W-:Y:S01]  /*2990*/  SHF.L.U32 R2, R2, 0x1f, RZ ;  /* 0x0000001f02027819 */ /* 0x000fe200000006ff */
[----:B------:R-:W-:-:S07]  /*29a0*/  IMAD.U32 R0, RZ, RZ, UR4 ;  /* 0x00000004ff007e24 */ /* 0x000fce000f8e00ff */
.L_x_45:
[----:B-1----:R1:W2:Y:S02]  /*29b0*/  SYNCS.PHASECHK.TRANS64.TRYWAIT P0, [R0+URZ], R2 ;  /* 0x00000002000075a7 */ /* 0x0022a400080011ff */
[----:B--2---:R-:W-:Y:S05]  /*29c0*/  @!P0 NANOSLEEP.SYNCS 0x989680 ;  /* 0x009896800000895d */ /* 0x004fea0003900000 */
[----:B------:R-:W2:Y:S02]  /*29d0*/  @!P0 SYNCS.PHASECHK.TRANS64 P0, [R0+URZ], R2 ;  /* 0x00000002000085a7 */ /* 0x000ea400080010ff */
[----:B--2---:R-:W-:Y:S05]  /*29e0*/  @P0 EXIT ;  /* 0x000000000000094d */ /* 0x004fea0003800000 */
[----:B------:R-:W-:Y:S05]  /*29f0*/  BRA `(.L_x_45) ;  /* 0xfffffffc00ec7947 */ /* 0x000fea000383ffff */
.L_x_22:
[----:B------:R-:W-:-:S04]  /*2a00*/  UISETP.NE.AND UP0, UPT, UR47, URZ, UPT ;  /* 0x000000ff2f00728c */ /* 0x000fc8000bf05270 */
[----:B------:R-:W-:-:S09]  /*2a10*/  UISETP.NE.OR UP0, UPT, UR18, 0x1, UP0 ;  /* 0x000000011200788c */ /* 0x000fd20008705670 */
[----:B------:R-:W-:Y:S05]  /*2a20*/  BRA.U UP0, `(.L_x_46) ;  /* 0x0000000500487547 */ /* 0x000fea000b800000 */
[----:B------:R-:W-:Y:S01]  /*2a30*/  ISETP.GE.U32.AND P2, PT, R0, 0x2, PT ;  /* 0x000000020000780c */ /* 0x000fe20003f46070 */
[----:B------:R-:W-:Y:S01]  /*2a40*/  IMAD.MOV.U32 R12, RZ, RZ, 0x1 ;  /* 0x00000001ff0c7424 */ /* 0x000fe200078e00ff */
[----:B------:R-:W-:Y:S02]  /*2a50*/  CS2R R10, SRZ ;  /* 0x00000000000a7805 */ /* 0x000fe4000001ff00 */
[----:B------:R-:W-:Y:S01]  /*2a60*/  CS2R R8, SRZ ;  /* 0x0000000000087805 */ /* 0x000fe2000001ff00 */
[----:B------:R-:W-:Y:S01]  /*2a70*/  UMOV UR6, 0x400 ;  /* 0x0000040000067882 */ /* 0x000fe20000000000 */
[----:B------:R-:W-:Y:S01]  /*2a80*/  UMOV UR5, URZ ;  /* 0x000000ff00057c82 */ /* 0x000fe20008000000 */
[----:B------:R-:W-:-:S12]  /*2a90*/  ULEA UR6, UR47, UR6, 0x18 ;  /* 0x000000062f067291 */ /* 0x000fd8000f8ec0ff */
.L_x_50:
[----:B------:R-:W-:Y:S02]  /*2aa0*/  LEA R2, R8, UR6, 0x3 ;  /* 0x0000000608027c11 */ /* 0x000fe4000f8e18ff */
[----:B------:R-:W-:-:S03]  /*2ab0*/  SHF.L.U32 R4, R9, 0x1f, RZ ;  /* 0x0000001f09047819 */ /* 0x000fc600000006ff */
[----:B------:R-:W-:Y:S01]  /*2ac0*/  VIADD R5, R2, 0xf0 ;  /* 0x000000f002057836 */ /* 0x000fe20000000000 */
[----:B------:R-:W2:Y:S02]  /*2ad0*/  SYNCS.PHASECHK.TRANS64.TRYWAIT P0, [R2+URZ+0xe0], R4 ;  /* 0x0000e004020075a7 */ /* 0x000ea400080011ff */
[----:B--2---:R-:W-:Y:S05]  /*2ae0*/  @!P0 BRA `(.L_x_47) ;  /* 0x0000005c00ec8947 */ /* 0x004fea0003800000 */
.L_x_145:
[----:B------:R-:W-:Y:S01]  /*2af0*/  ULEA UR4, UR5, UR6, 0x3 ;  /* 0x0000000605047291 */ /* 0x000fe2000f8e18ff */
[----:B--2---:R-:W-:Y:S01]  /*2b00*/  PRMT R2, RZ, 0x654, R5 ;  /* 0x00000654ff027816 */ /* 0x004fe20000000005 */
[----:B------:R-:W-:Y:S01]  /*2b10*/  @!P2 IMAD.MOV.U32 R4, RZ, RZ, 0x10 ;  /* 0x00000010ff04a424 */ /* 0x000fe200078e00ff */
[----:B------:R-:W-:Y:S01]  /*2b20*/  SHF.L.U32 R5, R12, 0x1f, RZ ;  /* 0x0000001f0c057819 */ /* 0x000fe200000006ff */
[----:B------:R-:W-:Y:S01]  /*2b30*/  UIADD3 UR7, UPT, UPT, UR4, 0x80, URZ ;  /* 0x0000008004077890 */ /* 0x000fe2000fffe0ff */
[----:B------:R2:W-:Y:S05]  /*2b40*/  SYNCS.ARRIVE.TRANS64.RED.A1T0 RZ, [R2+URZ], RZ ;  /* 0x000000ff02ff79a7 */ /* 0x0005ea00081004ff */
[----:B------:R-:W-:Y:S01]  /*2b50*/  IMAD.U32 R6, RZ, RZ, UR7 ;  /* 0x00000007ff067e24 */ /* 0x000fe2000f8e00ff */
[----:B------:R-:W3:Y:S04]  /*2b60*/  SYNCS.PHASECHK.TRANS64.TRYWAIT P0, [UR4+0x90], R5 ;  /* 0x00009005ff0075a7 */ /* 0x000ee80008001104 */
[----:B------:R-:W-:Y:S01]  /*2b70*/  PRMT R6, R0, 0x654, R6 ;  /* 0x0000065400067816 */ /* 0x000fe20000000006 */
[----:B--23--:R-:W-:Y:S06]  /*2b80*/  @!P0 BRA `(.L_x_48) ;  /* 0x0000005c00d88947 */ /* 0x00cfec0003800000 */
.L_x_147:
[----:B------:R-:W-:Y:S01]  /*2b90*/  ULEA UR8, UR5, UR6, 0x4 ;  /* 0x0000000605087291 */ /* 0x000fe2000f8e20ff */
[----:B------:R-:W-:Y:S01]  /*2ba0*/  SEL R3, R6, R3, !P2 ;  /* 0x0000000306037207 */ /* 0x000fe20005000000 */
[----:B------:R-:W-:Y:S01]  /*2bb0*/  UIADD3 UR9, UPT, UPT, UR4, 0x80, URZ ;  /* 0x0000008004097890 */ /* 0x000fe2000fffe0ff */
[----:B--2---:R-:W-:Y:S01]  /*2bc0*/  LEA R2, R11, UR6, 0x3 ;  /* 0x000000060b027c11 */ /* 0x004fe2000f8e18ff */
[----:B------:R-:W-:Y:S01]  /*2bd0*/  UIADD3 UR8, UPT, UPT, UR8, 0x110, URZ ;  /* 0x0000011008087890 */ /* 0x000fe2000fffe0ff */
[----:B------:R2:W-:Y:S01]  /*2be0*/  @!P2 SYNCS.ARRIVE.TRANS64.RED RZ, [R3+URZ], R4 ;  /* 0x0000000403ffa9a7 */ /* 0x0005e200080004ff */
[----:B------:R-:W-:Y:S01]  /*2bf0*/  UIADD3 UR4, UPT, UPT, UR5, 0x1, URZ ;  /* 0x0000000105047890 */ /* 0x000fe2000fffe0ff */
[----:B------:R-:W-:-:S03]  /*2c00*/  VIADD R8, R8, 0x1 ;  /* 0x0000000108087836 */ /* 0x000fc60000000000 */
[----:B------:R-:W-:Y:S02]  /*2c10*/  UISETP.NE.AND UP0, UPT, UR4, 0x2, UPT ;  /* 0x000000020400788c */ /* 0x000fe4000bf05270 */
[----:B------:R-:W-:Y:S01]  /*2c20*/  ISETP.NE.AND P0, PT, R8, 0x2, PT ;  /* 0x000000020800780c */ /* 0x000fe20003f05270 */
[----:B------:R-:W-:Y:S06]  /*2c30*/  UGETNEXTWORKID.BROADCAST [UR8], [UR9] ;  /* 0x00000000080073ca */ /* 0x000fec0008000100 */
[----:B------:R-:W-:Y:S02]  /*2c40*/  USEL UR7, URZ, 0x1, UP0 ;  /* 0x00000001ff077887 */ /* 0x000fe40008000000 */
[----:B------:R-:W-:-:S04]  /*2c50*/  USEL UR5, UR4, URZ, UP0 ;  /* 0x000000ff04057287 */ /* 0x000fc80008000000 */
[----:B------:R-:W-:Y:S02]  /*2c60*/  LOP3.LUT R12, R12, UR7, RZ, 0x3c, !PT ;  /* 0x000000070c0c7c12 */ /* 0x000fe4000f8e3cff */
[----:B--2---:R-:W-:-:S04]  /*2c70*/  SHF.L.U32 R4, R10, 0x1f, RZ ;  /* 0x0000001f0a047819 */ /* 0x004fc800000006ff */
[----:B------:R-:W2:Y:S02]  /*2c80*/  SYNCS.PHASECHK.TRANS64.TRYWAIT P1, [R2+URZ+0x80], R4 ;  /* 0x00008004020075a7 */ /* 0x000ea400080211ff */
[----:B--2---:R-:W-:Y:S05]  /*2c90*/  @!P1 BRA `(.L_x_49) ;  /* 0x0000005c00ac9947 */ /* 0x004fea0003800000 */
.L_x_148:
[C---:B--2---:R-:W-:Y:S01]  /*2ca0*/  LEA R4, R11.reuse, UR6, 0x4 ;  /* 0x000000060b047c11 */ /* 0x044fe2000f8e20ff */
[----:B------:R-:W-:Y:S01]  /*2cb0*/  VIADD R2, R2, 0x90 ;  /* 0x0000009002027836 */ /* 0x000fe20000000000 */
[----:B------:R-:W-:Y:S01]  /*2cc0*/  SEL R8, R8, RZ, P0 ;  /* 0x000000ff08087207 */ /* 0x000fe20000000000 */
[----:B------:R-:W-:-:S03]  /*2cd0*/  VIADD R11, R11, 0x1 ;  /* 0x000000010b0b7836 */ /* 0x000fc60000000000 */
[----:B------:R-:W2:Y:S01]  /*2ce0*/  LDS.128 R4, [R4+0x110] ;  /* 0x0001100004047984 */ /* 0x000ea20000000c00 */
[----:B------:R-:W-:Y:S02]  /*2cf0*/  PRMT R2, RZ, 0x654, R2 ;  /* 0x00000654ff027816 */ /* 0x000fe40000000002 */
[C---:B------:R-:W-:Y:S01]  /*2d00*/  ISETP.NE.AND P1, PT, R11.reuse, 0x2, PT ;  /* 0x000000020b00780c */ /* 0x040fe20003f25270 */
[----:B------:R-:W-:Y:S01]  /*2d10*/  @!PT LDS RZ, [RZ] ;  /* 0x00000000fffff984 */ /* 0x000fe20000000800 */
[----:B------:R-:W-:Y:S01]  /*2d20*/  @!PT LDS RZ, [RZ] ;  /* 0x00000000fffff984 */ /* 0x000fe20000000800 */
[----:B------:R-:W-:Y:S01]  /*2d30*/  @!PT LDS RZ, [RZ] ;  /* 0x00000000fffff984 */ /* 0x000fe20000000800 */
[----:B------:R-:W-:Y:S01]  /*2d40*/  @!PT LDS RZ, [RZ] ;  /* 0x00000000fffff984 */ /* 0x000fe20000000800 */
[----:B------:R3:W-:Y:S06]  /*2d50*/  MEMBAR.ALL.CTA ;  /* 0x0000000000007992 */ /* 0x0007ec0000008000 */
[----:B---3--:R-:W3:Y:S01]  /*2d60*/  FENCE.VIEW.ASYNC.S ;  /* 0x00000000000073c6 */ /* 0x008ee20000000000 */
[----:B------:R-:W-:Y:S01]  /*2d70*/  SEL R11, R11, RZ, P1 ;  /* 0x000000ff0b0b7207 */ /* 0x000fe20000800000 */
[----:B---3--:R3:W-:Y:S01]  /*2d80*/  SYNCS.ARRIVE.TRANS64.RED.A1T0 RZ, [R2+URZ], RZ ;  /* 0x000000ff02ff79a7 */ /* 0x0087e200081004ff */
[----:B--2---:R-:W-:-:S02]  /*2d90*/  LOP3.LUT P3, RZ, R6, 0x1, RZ, 0xc0, !PT ;  /* 0x0000000106ff7812 */ /* 0x004fc4000786c0ff */
[----:B------:R-:W-:-:S04]  /*2da0*/  SEL R4, RZ, 0x1, P1 ;  /* 0x00000001ff047807 */ /* 0x000fc80000800000 */
[----:B------:R-:W-:Y:S02]  /*2db0*/  LOP3.LUT R10, R10, R4, RZ, 0x3c, !PT ;  /* 0x000000040a0a7212 */ /* 0x000fe400078e3cff */
[----:B---3--:R-:W-:-:S04]  /*2dc0*/  SEL R2, RZ, 0x1, P0 ;  /* 0x00000001ff027807 */ /* 0x008fc80000000000 */
[----:B------:R-:W-:Y:S01]  /*2dd0*/  LOP3.LUT R9, R9, R2, RZ, 0x3c, !PT ;  /* 0x0000000209097212 */ /* 0x000fe200078e3cff */
[----:B------:R-:W-:Y:S06]  /*2de0*/  @P3 BRA `(.L_x_50) ;  /* 0xfffffffc002c3947 */ /* 0x000fec000383ffff */
[----:B------:R-:W-:Y:S01]  /*2df0*/  ULEA UR4, UR5, UR6, 0x3 ;  /* 0x0000000605047291 */ /* 0x000fe2000f8e18ff */
[----:B------:R-:W-:-:S08]  /*2e00*/  SHF.L.U32 R2, R12, 0x1f, RZ ;  /* 0x0000001f0c027819 */ /* 0x000fd000000006ff */
[----:B------:R-:W2:Y:S02]  /*2e10*/  SYNCS.PHASECHK.TRANS64 P0, [UR4+0x90], R2 ;  /* 0x00009002ff0075a7 */ /* 0x000ea40008001004 */
[----:B--2---:R-:W-:Y:S05]  /*2e20*/  @P0 BRA `(.L_x_51) ;  /* 0x0000000000080947 */ /* 0x004fea0003800000 */
[----:B------:R-:W2:Y:S02]  /*2e30*/  SYNCS.PHASECHK.TRANS64.TRYWAIT P0, [UR4+0x90], R2 ;  /* 0x00009002ff0075a7 */ /* 0x000ea40008001104 */
[----:B--2---:R-:W-:Y:S05]  /*2e40*/  @!P0 BRA `(.L_x_52) ;  /* 0x0000005c00548947 */ /* 0x004fea0003800000 */
.L_x_51:
[----:B------:R-:W-:-:S04]  /*2e50*/  UIADD3 UR7, UPT, UPT, UR5, 0x1, URZ ;  /* 0x0000000105077890 */ /* 0x000fc8000fffe0ff */
[----:B------:R-:W-:-:S04]  /*2e60*/  UISETP.NE.AND UP0, UPT, UR7, 0x2, UPT ;  /* 0x000000020700788c */ /* 0x000fc8000bf05270 */
[----:B------:R-:W-:Y:S02]  /*2e70*/  USEL UR8, URZ, 0x1, UP0 ;  /* 0x00000001ff087887 */ /* 0x000fe40008000000 */
[----:B------:R-:W-:-:S04]  /*2e80*/  USEL UR7, UR7, URZ, UP0 ;  /* 0x000000ff07077287 */ /* 0x000fc80008000000 */
[----:B------:R-:W-:Y:S01]  /*2e90*/  ULEA UR7, UR7, UR6, 0x3 ;  /* 0x0000000607077291 */ /* 0x000fe2000f8e18ff */
[----:B--2---:R-:W-:-:S04]  /*2ea0*/  LOP3.LUT R2, R12, UR8, RZ, 0x3c, !PT ;  /* 0x000000080c027c12 */ /* 0x004fc8000f8e3cff */
[----:B------:R-:W-:-:S04]  /*2eb0*/  SHF.L.U32 R0, R2, 0x1f, RZ ;  /* 0x0000001f02007819 */ /* 0x000fc800000006ff */
[----:B------:R-:W2:Y:S02]  /*2ec0*/  SYNCS.PHASECHK.TRANS64 P0, [UR7+0x90], R0 ;  /* 0x00009000ff0075a7 */ /* 0x000ea40008001007 */
[----:B-12---:R-:W-:Y:S05]  /*2ed0*/  @P0 EXIT ;  /* 0x000000000000094d */ /* 0x006fea0003800000 */
[----:B------:R-:W-:Y:S02]  /*2ee0*/  SHF.L.U32 R2, R2, 0x1f, RZ ;  /* 0x0000001f02027819 */ /* 0x000fe400000006ff */
[----:B------:R-:W-:-:S07]  /*2ef0*/  MOV R0, UR7 ;  /* 0x0000000700007c02 */ /* 0x000fce0008000f00 */
.L_x_53:
[----:B-1----:R1:W2:Y:S02]  /*2f00*/  SYNCS.PHASECHK.TRANS64.TRYWAIT P0, [R0+URZ+0x90], R2 ;  /* 0x00009002000075a7 */ /* 0x0022a400080011ff */
[----:B--2---:R-:W-:Y:S05]  /*2f10*/  @!P0 NANOSLEEP.SYNCS 0x989680 ;  /* 0x009896800000895d */ /* 0x004fea0003900000 */
[----:B------:R-:W2:Y:S02]  /*2f20*/  @!P0 SYNCS.PHASECHK.TRANS64 P0, [R0+URZ+0x90], R2 ;  /* 0x00009002000085a7 */ /* 0x000ea400080010ff */
[----:B--2---:R-:W-:Y:S05]  /*2f30*/  @P0 EXIT ;  /* 0x000000000000094d */ /* 0x004fea0003800000 */
[----:B------:R-:W-:Y:S05]  /*2f40*/  BRA `(.L_x_53) ;  /* 0xfffffffc00ec7947 */ /* 0x000fea000383ffff */
.L_x_46:
[----:B------:R-:W-:Y:S05]  /*2f50*/  BRA.U UP4, `(.L_x_54) ;  /* 0x0000001104447547 */ /* 0x000fea000b800000 */
[----:B------:R-:W-:Y:S01]  /*2f60*/  UMOV UR4, 0x40 ;  /* 0x0000004000047882 */ /* 0x000fe20000000000 */
[----:B------:R-:W-:Y:S01]  /*2f70*/  NOP ;  /* 0x0000000000007918 */ /* 0x000fe20000000000 */
[----:B------:R-:W-:Y:S01]  /*2f80*/  ULEA UR5, UR47, UR4, 0x18 ;  /* 0x000000042f057291 */ /* 0x000fe2000f8ec0ff */
[----:B------:R-:W-:Y:S02]  /*2f90*/  UMOV UR6, 0x400 ;  /* 0x0000040000067882 */ /* 0x000fe40000000000 */
[----:B------:R-:W-:-:S06]  /*2fa0*/  ULEA UR6, UR47, UR6, 0x18 ;  /* 0x000000062f067291 */ /* 0x000fcc000f8ec0ff */
[----:B------:R-:W2:Y:S02]  /*2fb0*/  LDS.U8 R0, [UR5+0x1c] ;  /* 0x00001c05ff007984 */ /* 0x000ea40008000000 */
[----:B--2---:R-:W-:-:S13]  /*2fc0*/  ISETP.NE.AND P0, PT, R0, RZ, PT ;  /* 0x000000ff0000720c */ /* 0x004fda0003f05270 */
[----:B------:R-:W-:Y:S05]  /*2fd0*/  @P0 BRA `(.L_x_55) ;  /* 0x0000000000580947 */ /* 0x000fea0003800000 */
[----:B------:R-:W-:-:S13]  /*2fe0*/  ELECT P0, URZ, PT ;  /* 0x0000000000ff782f */ /* 0x000fda0003800000 */
[----:B------:R-:W-:Y:S05]  /*2ff0*/  @!P0 BRA `(.L_x_56) ;  /* 0x0000000000608947 */ /* 0x000fea0003800000 */
[----:B------:R-:W-:Y:S01]  /*3000*/  UMOV UR4, 0x10 ;  /* 0x0000001000047882 */ /* 0x000fe20000000000 */
[----:B------:R-:W-:Y:S01]  /*3010*/  HFMA2 R0, -RZ, RZ, 0, 5.9604644775390625e-08 ;  /* 0x00000001ff007431 */ /* 0x000fe200000001ff */
[----:B------:R-:W-:-:S03]  /*3020*/  MOV R3, 0xffff ;  /* 0x0000ffff00037802 */ /* 0x000fc60000000f00 */
[----:B------:R-:W-:Y:S04]  /*3030*/  DEPBAR.LE SB2, 0x36 ;  /* 0x0000ad800000791a */ /* 0x000fe80000000000 */
[----:B------:R-:W2:Y:S02]  /*3040*/  UTCATOMSWS.FIND_AND_SET.ALIGN UP0, UR4, UR4 ;  /* 0x00000004000475e3 */ /* 0x000ea40008000800 */
[----:B--2---:R-:W-:Y:S01]  /*3050*/  MOV R4, UR4 ;  /* 0x0000000400047c02 */ /* 0x004fe20008000f00 */
[----:B------:R-:W-:Y:S06]  /*3060*/  BRA.U UP0, `(.L_x_57) ;  /* 0x0000000100187547 */ /* 0x000fec000b800000 */
.L_x_58:
[----:B------:R-:W-:Y:S05]  /*3070*/  NANOSLEEP 0x64 ;  /* 0x000000640000795d */ /* 0x000fea0003800000 */
[----:B------:R-:W-:-:S05]  /*3080*/  UMOV UR4, 0x10 ;  /* 0x0000001000047882 */ /* 0x000fca0000000000 */
[----:B------:R-:W-:Y:S04]  /*3090*/  DEPBAR.LE SB2, 0x36 ;  /* 0x0000ad800000791a */ /* 0x000fe80000000000 */
[----:B------:R-:W2:Y:S02]  /*30a0*/  UTCATOMSWS.FIND_AND_SET.ALIGN UP0, UR4, UR4 ;  /* 0x00000004000475e3 */ /* 0x000ea40008000800 */
[----:B--2---:R-:W-:Y:S01]  /*30b0*/  MOV R4, UR4 ;  /* 0x0000000400047c02 */ /* 0x004fe20008000f00 */
[----:B------:R-:W-:Y:S05]  /*30c0*/  BRA.U !UP0, `(.L_x_58) ;  /* 0xfffffffd08e87547 */ /* 0x000fea000b83ffff */
.L_x_57:
[-C--:B------:R-:W-:Y:S02]  /*30d0*/  SHF.L.U32 R3, R3, R4.reuse, RZ ;  /* 0x0000000403037219 */ /* 0x080fe400000006ff */
[----:B------:R-:W-:Y:S01]  /*30e0*/  SHF.L.U32 R0, R0, R4, RZ ;  /* 0x0000000400007219 */ /* 0x000fe200000006ff */
[----:B------:R-:W-:Y:S02]  /*30f0*/  IMAD.SHL.U32 R4, R4, 0x20, RZ ;  /* 0x0000002004047824 */ /* 0x000fe400078e00ff */
[----:B------:R2:W-:Y:S04]  /*3100*/  ATOMS.OR RZ, [UR5+0x14], R3 ;  /* 0x00001403ffff798c */ /* 0x0005e8000b000005 */
[----:B------:R2:W-:Y:S04]  /*3110*/  ATOMS.OR RZ, [UR5+0x18], R0 ;  /* 0x00001800ffff798c */ /* 0x0005e8000b000005 */
[----:B------:R2:W-:Y:S01]  /*3120*/  STS [UR6+0x130], R4 ;  /* 0x00013004ff007988 */ /* 0x0005e20008000806 */
[----:B------:R-:W-:Y:S05]  /*3130*/  BRA `(.L_x_56) ;  /* 0x0000000000107947 */ /* 0x000fea0003800000 */
.L_x_55:
[----:B------:R-:W-:Y:S02]  /*3140*/  MOV R0, 0xffffffff ;  /* 0xffffffff00007802 */ /* 0x000fe40000000f00 */
[----:B------:R-:W-:-:S03]  /*3150*/  MOV R4, 0x3180 ;  /* 0x0000318000047802 */ /* 0x000fc60000000f00 */
[----:B------:R2:W-:Y:S04]  /*3160*/  STS [UR6+0x130], R0 ;  /* 0x00013000ff007988 */ /* 0x0005e80008000806 */
[----:B-12--5:R-:W-:Y:S05]  /*3170*/  CALL.REL.NOINC `($__internal_1_$__cuda_sm10x_tcgen05_guardrail_trap_phase_invalid_during_alloc) ;  /* 0x0000006000a07944 */ /* 0x026fea0003c00000 */
.L_x_56:
[----:B------:R-:W-:Y:S05]  /*3180*/  WARPSYNC.ALL ;  /* 0x0000000000007948 */ /* 0x000fea0003800000 */
[----:B------:R-:W3:Y:S01]  /*3190*/  S2UR UR4, SR_CgaCtaId ;  /* 0x00000000000479c3 */ /* 0x000ee20000008800 */
[----:B------:R-:W-:Y:S01]  /*31a0*/  UMOV UR41, 0x400 ;  /* 0x0000040000297882 */ /* 0x000fe20000000000 */
[----:B------:R-:W-:-:S06]  /*31b0*/  NOP ;  /* 0x0000000000007918 */ /* 0x000fcc0000000000 */
[----:B------:R-:W-:Y:S06]  /*31c0*/  BAR.ARV 0x6, 0xa0 ;  /* 0x0182800000007b1d */ /* 0x000fec0000002000 */
[----:B------:R-:W4:Y:S01]  /*31d0*/  LDCU UR6, c[0x0][0x38c] ;  /* 0x00007180ff0677ac */ /* 0x000f220008000800 */
[----:B------:R-:W-:Y:S01]  /*31e0*/  LOP3.LUT R2, R2, 0xffff, RZ, 0xc0, !PT ;  /* 0x0000ffff02027812 */ /* 0x000fe200078ec0ff */
[----:B------:R-:W-:Y:S01]  /*31f0*/  IMAD.MOV.U32 R11, RZ, RZ, 0x1 ;  /* 0x00000001ff0b7424 */ /* 0x000fe200078e00ff */
[----:B------:R-:W-:Y:S01]  /*3200*/  CS2R R8, SRZ ;  /* 0x0000000000087805 */ /* 0x000fe2000001ff00 */
[----:B------:R-:W1:Y:S01]  /*3210*/  LDCU UR7, c[0x0][0x38c] ;  /* 0x00007180ff0777ac */ /* 0x000e620008000800 */
[----:B------:R-:W-:Y:S01]  /*3220*/  R2UR UR42, R2 ;  /* 0x00000000022a72ca */ /* 0x000fe200000e0000 */
[----:B------:R-:W-:Y:S01]  /*3230*/  IMAD.MOV.U32 R10, RZ, RZ, RZ ;  /* 0x000000ffff0a7224 */ /* 0x000fe200078e00ff */
[----:B------:R-:W-:Y:S01]  /*3240*/  UMOV UR45, URZ ;  /* 0x000000ff002d7c82 */ /* 0x000fe20008000000 */
[----:B------:R-:W-:Y:S01]  /*3250*/  UMOV UR39, URZ ;  /* 0x000000ff00277c82 */ /* 0x000fe20008000000 */
[----:B---3--:R-:W-:Y:S01]  /*3260*/  ULEA UR41, UR4, UR41, 0x18 ;  /* 0x0000002904297291 */ /* 0x008fe2000f8ec0ff */
[----:B------:R-:W-:Y:S01]  /*3270*/  UMOV UR62, 0x0 ;  /* 0x00000000003e7882 */ /* 0x000fe20000000000 */
[----:B------:R-:W-:-:S02]  /*3280*/  UMOV UR63, 0x4200490 ;  /* 0x04200490003f7882 */ /* 0x000fc40000000000 */
[----:B------:R-:W-:Y:S02]  /*3290*/  UIADD3 UR5, UPT, UPT, UR41, 0x4400, URZ ;  /* 0x0000440029057890 */ /* 0x000fe4000fffe0ff */
[----:B------:R-:W-:Y:S02]  /*32a0*/  UIADD3 UR4, UPT, UPT, UR41, 0x10400, URZ ;  /* 0x0001040029047890 */ /* 0x000fe4000fffe0ff */
[----:B----4-:R-:W-:Y:S01]  /*32b0*/  UIADD3 UR6, UPT, UPT, UR6, 0x7f, URZ ;  /* 0x0000007f06067890 */ /* 0x010fe2000fffe0ff */
[----:B--2---:R-:W2:Y:S01]  /*32c0*/  LDS R0, [UR41+0x130] ;  /* 0x00013029ff007984 */ /* 0x004ea20008000800 */
[----:B------:R-:W-:Y:S02]  /*32d0*/  USHF.R.U32.HI UR5, URZ, 0x4, UR5 ;  /* 0x00000004ff057899 */ /* 0x000fe40008011605 */
[----:B------:R-:W-:Y:S02]  /*32e0*/  USHF.R.S32.HI UR47, URZ, 0x1f, UR6 ;  /* 0x0000001fff2f7899 */ /* 0x000fe40008011406 */
[----:B------:R-:W-:-:S02]  /*32f0*/  USHF.R.U32.HI UR4, URZ, 0x4, UR4 ;  /* 0x00000004ff047899 */ /* 0x000fc40008011604 */
[----:B------:R-:W-:Y:S02]  /*3300*/  ULEA.HI UR47, UR47, UR6, URZ, 0x7 ;  /* 0x000000062f2f7291 */ /* 0x000fe4000f8f38ff */
[----:B------:R-:W-:Y:S02]  /*3310*/  ULOP3.LUT UR5, UR5, 0x3fff, URZ, 0xc0, !UPT ;  /* 0x00003fff05057892 */ /* 0x000fe4000f8ec0ff */
[----:B------:R-:W-:Y:S02]  /*3320*/  USHF.R.S32.HI UR47, URZ, 0x7, UR47 ;  /* 0x00000007ff2f7899 */ /* 0x000fe4000801142f */
[----:B------:R-:W-:Y:S02]  /*3330*/  ULOP3.LUT UR4, UR4, 0x3fff, URZ, 0xc0, !UPT ;  /* 0x00003fff04047892 */ /* 0x000fe4000f8ec0ff */
[----:B------:R-:W-:Y:S01]  /*3340*/  UISETP.LT.AND UP0, UPT, UR47, 0x1, UPT ;  /* 0x000000012f00788c */ /* 0x000fe2000bf01270 */
[----:B------:R-:W-:Y:S01]  /*3350*/  UMOV UR60, 0x0 ;  /* 0x00000000003c7882 */ /* 0x000fe20000000000 */
[----:B------:R-:W-:-:S02]  /*3360*/  UMOV UR61, 0x4200490 ;  /* 0x04200490003d7882 */ /* 0x000fc40000000000 */
[----:B------:R-:W-:Y:S01]  /*3370*/  USEL UR64, UR47, 0x1, !UP0 ;  /* 0x000000012f407887 */ /* 0x000fe2000c000000 */
[----:B------:R-:W-:Y:S01]  /*3380*/  UMOV UR58, 0x0 ;  /* 0x00000000003a7882 */ /* 0x000fe20000000000 */
[----:B------:R-:W-:Y:S01]  /*3390*/  UMOV UR59, 0x4200490 ;  /* 0x04200490003b7882 */ /* 0x000fe20000000000 */
[----:B------:R-:W-:Y:S01]  /*33a0*/  UMOV UR56, 0x0 ;  /* 0x0000000000387882 */ /* 0x000fe20000000000 */
[----:B------:R-:W-:Y:S01]  /*33b0*/  UMOV UR57, 0x4200490 ;  /* 0x0420049000397882 */ /* 0x000fe20000000000 */
[----:B------:R-:W-:Y:S01]  /*33c0*/  UMOV UR54, 0x0 ;  /* 0x0000000000367882 */ /* 0x000fe20000000000 */
[----:B------:R-:W-:Y:S01]  /*33d0*/  UMOV UR55, 0x4200490 ;  /* 0x0420049000377882 */ /* 0x000fe20000000000 */
[----:B------:R-:W-:Y:S01]  /*33e0*/  UMOV UR52, 0x0 ;  /* 0x0000000000347882 */ /* 0x000fe20000000000 */
[----:B------:R-:W-:Y:S01]  /*33f0*/  UMOV UR53, 0x4200490 ;  /* 0x0420049000357882 */ /* 0x000fe20000000000 */
[----:B------:R-:W-:Y:S02]  /*3400*/  ULOP3.LUT UR43, UR5, 0x10000, URZ, 0xfc, !UPT ;  /* 0x00010000052b7892 */ /* 0x000fe4000f8efcff */
[----:B------:R-:W-:-:S02]  /*3410*/  ULOP3.LUT UR44, UR4, 0x10000, URZ, 0xfc, !UPT ;  /* 0x00010000042c7892 */ /* 0x000fc4000f8efcff */
[----:B------:R-:W-:Y:S02]  /*3420*/  UIADD3 UR64, UPT, UPT, -UR64, URZ, URZ ;  /* 0x000000ff40407290 */ /* 0x000fe4000fffe1ff */
[----:B-1----:R-:W-:Y:S01]  /*3430*/  UISETP.GE.AND UP4, UPT, UR7, 0x1, UPT ;  /* 0x000000010700788c */ /* 0x002fe2000bf86270 */
[----:B------:R-:W-:Y:S01]  /*3440*/  UMOV UR50, 0x0 ;  /* 0x0000000000327882 */ /* 0x000fe20000000000 */
[----:B------:R-:W-:Y:S01]  /*3450*/  UMOV UR51, 0x4200490 ;  /* 0x0420049000337882 */ /* 0x000fe20000000000 */
[----:B------:R-:W-:Y:S01]  /*3460*/  UMOV UR48, 0x0 ;  /* 0x0000000000307882 */ /* 0x000fe20000000000 */
[----:B--2---:R-:W-:Y:S01]  /*3470*/  R2UR UR65, R0 ;  /* 0x00000000004172ca */ /* 0x004fe200000e0000 */
[----:B------:R-:W-:-:S14]  /*3480*/  UMOV UR49, 0x4200490 ;  /* 0x0420049000317882 */ /* 0x000fdc0000000000 */
.L_x_65:
[----:B------:R-:W-:Y:S02]  /*3490*/  LEA R0, R10, UR41, 0x3 ;  /* 0x000000290a007c11 */ /* 0x000fe4000f8e18ff */
[----:B------:R-:W-:Y:S02]  /*34a0*/  SHF.L.U32 R2, R9, 0x1f, RZ ;  /* 0x0000001f09027819 */ /* 0x000fe400000006ff */
[----:B------:R-:W-:Y:S01]  /*34b0*/  PLOP3.LUT P0, PT, PT, PT, UP4, 0x80, 0x8 ;  /* 0x000000000008781c */ /* 0x000fe20003f0f048 */
[----:B------:R-:W-:Y:S01]  /*34c0*/  VIADD R3, R0, 0x90 ;  /* 0x0000009000037836 */ /* 0x000fe20000000000 */
[----:B-1----:R-:W1:Y:S02]  /*34d0*/  SYNCS.PHASECHK.TRANS64.TRYWAIT P1, [R0+URZ+0x80], R2 ;  /* 0x00008002000075a7 */ /* 0x002e6400080211ff */
[----:B-1-3--:R-:W-:Y:S09]  /*34e0*/  @!P1 BRA `(.L_x_59) ;  /* 0x0000005400c49947 */ /* 0x00aff20003800000 */
.L_x_150:
[----:B------:R-:W-:Y:S01]  /*34f0*/  LEA R4, R10, UR41, 0x4 ;  /* 0x000000290a047c11 */ /* 0x000fe2000f8e20ff */
[----:B------:R-:W-:Y:S01]  /*3500*/  @UP4 ULEA UR4, UR39, UR41, 0x3 ;  /* 0x0000002927044291 */ /* 0x000fe2000f8e18ff */
[----:B------:R-:W-:Y:S01]  /*3510*/  PLOP3.LUT P2, PT, PT, PT, PT, 0x80, 0x8 ;  /* 0x000000000008781c */ /* 0x000fe20003f4f070 */
[----:B------:R-:W-:Y:S01]  /*3520*/  ULEA UR46, UR45, UR41, 0x3 ;  /* 0x000000292d2e7291 */ /* 0x000fe2000f8e18ff */
[----:B------:R-:W-:Y:S02]  /*3530*/  PRMT R3, RZ, 0x654, R3 ;  /* 0x00000654ff037816 */ /* 0x000fe40000000003 */
[----:B------:R-:W2:Y:S01]  /*3540*/  LDS.128 R4, [R4+0x110] ;  /* 0x0001100004047984 */ /* 0x000ea20000000c00 */
[----:B-1----:R-:W-:Y:S02]  /*3550*/  @P0 SHF.L.U32 R2, R8, 0x1f, RZ ;  /* 0x0000001f08020819 */ /* 0x002fe400000006ff */
[----:B------:R-:W-:Y:S01]  /*3560*/  SHF.L.U32 R0, R11, 0x1f, RZ ;  /* 0x0000001f0b007819 */ /* 0x000fe200000006ff */
[----:B------:R-:W-:Y:S01]  /*3570*/  @!PT LDS RZ, [RZ] ;  /* 0x00000000fffff984 */ /* 0x000fe20000000800 */
[----:B------:R-:W-:Y:S01]  /*3580*/  @!PT LDS RZ, [RZ] ;  /* 0x00000000fffff984 */ /* 0x000fe20000000800 */
[----:B------:R-:W-:Y:S01]  /*3590*/  @!PT LDS RZ, [RZ] ;  /* 0x00000000fffff984 */ /* 0x000fe20000000800 */
[----:B------:R-:W-:Y:S01]  /*35a0*/  @!PT LDS RZ, [RZ] ;  /* 0x00000000fffff984 */ /* 0x000fe20000000800 */
[----:B------:R1:W-:Y:S06]  /*35b0*/  MEMBAR.ALL.CTA ;  /* 0x0000000000007992 */ /* 0x0003ec0000008000 */
[----:B-1----:R-:W1:Y:S02]  /*35c0*/  FENCE.VIEW.ASYNC.S ;  /* 0x00000000000073c6 */ /* 0x002e640000000000 */
[----:B-1----:R1:W-:Y:S01]  /*35d0*/  SYNCS.ARRIVE.TRANS64.RED.A1T0 RZ, [R3+URZ], RZ ;  /* 0x000000ff03ff79a7 */ /* 0x0023e200081004ff */
[----:B------:R1:W3:Y:S01]  /*35e0*/  @P0 SYNCS.PHASECHK.TRANS64.TRYWAIT P2, [UR4], R2 ;  /* 0x00000002ff0005a7 */ /* 0x0002e20008041104 */
[----:B------:R-:W-:Y:S01]  /*35f0*/  ULEA.HI UR4, UR45, UR45, URZ, 0x1 ;  /* 0x0000002d2d047291 */ /* 0x000fe2000f8f08ff */
[----:B--2---:R-:W-:-:S03]  /*3600*/  LOP3.LUT P1, RZ, R6, 0x1, RZ, 0xc0, !PT ;  /* 0x0000000106ff7812 */ /* 0x004fc6000782c0ff */
[----:B------:R-:W-:Y:S02]  /*3610*/  USHF.L.U32 UR5, UR4, 0x6, URZ ;  /* 0x0000000604057899 */ /* 0x000fe400080006ff */
[----:B------:R-:W-:Y:S02]  /*3620*/  ULOP3.LUT UR36, UR4, 0xffe, URZ, 0xc0, !UPT ;  /* 0x00000ffe04247892 */ /* 0x000fe4000f8ec0ff */
[----:B------:R-:W-:Y:S02]  /*3630*/  ULOP3.LUT UR4, UR5, 0xffffff80, URZ, 0xc0, !UPT ;  /* 0xffffff8005047892 */ /* 0x000fe4000f8ec0ff */
[----:B------:R-:W-:Y:S02]  /*3640*/  UIADD3 UR36, UPT, UPT, -UR36, UR45, URZ ;  /* 0x0000002d24247290 */ /* 0x000fe4000fffe1ff */
[----:B------:R-:W-:Y:S01]  /*3650*/  UIADD3 UR4, UPT, UPT, UR65, UR4, URZ ;  /* 0x0000000441047290 */ /* 0x000fe2000fffe0ff */
[----:B------:R-:W2:Y:S03]  /*3660*/  SYNCS.PHASECHK.TRANS64.TRYWAIT P0, [UR46+0xc0], R0 ;  /* 0x0000c000ff0075a7 */ /* 0x000ea6000800112e */
[----:B------:R-:W-:Y:S01]  /*3670*/  ULEA UR36, UR36, UR4, 0x14 ;  /* 0x0000000424247291 */ /* 0x000fe2000f8ea0ff */
[----:B-123--:R-:W-:Y:S11]  /*3680*/  @!P0 BRA `(.L_x_60) ;  /* 0x0000005400708947 */ /* 0x00eff60003800000 */
.L_x_152:
[----:B------:R-:W-:Y:S01]  /*3690*/  IADD3 R10, PT, PT, R10, 0x1, RZ ;  /* 0x000000010a0a7810 */ /* 0x000fe20007ffe0ff */
[----:B------:R-:W-:Y:S06]  /*36a0*/  BRA.U !UP4, `(.L_x_61) ;  /* 0x000000050c107547 */ /* 0x000fec000b800000 */
[----:B------:R-:W-:Y:S01]  /*36b0*/  UPLOP3.LUT UP2, UPT, UPT, UPT, UPT, 0x40, 0x4 ;  /* 0x000000000004789c */ /* 0x000fe20003f4e870 */
[----:B------:R-:W-:Y:S01]  /*36c0*/  UMOV UR38, UR64 ;  /* 0x0000004000267c82 */ /* 0x000fe20008000000 */
[----:B------:R-:W-:Y:S01]  /*36d0*/  UMOV UR37, UR47 ;  /* 0x0000002f00257c82 */ /* 0x000fe20008000000 */
[----:B------:R-:W-:-:S08]  /*36e0*/  UMOV UR5, UR39 ;  /* 0x0000002700057c82 */ /* 0x000fd00008000000 */
.L_x_64:
[----:B------:R-:W-:Y:S02]  /*36f0*/  UIADD3 UR38, UPT, UPT, UR38, 0x1, URZ ;  /* 0x0000000126267890 */ /* 0x000fe4000fffe0ff */
[----:B------:R-:W-:Y:S02]  /*3700*/  ULEA UR7, UR5, UR41, 0x3 ;  /* 0x0000002905077291 */ /* 0x000fe4000f8e18ff */
[----:B------:R-:W-:Y:S01]  /*3710*/  UISETP.NE.AND UP3, UPT, UR38, URZ, UPT ;  /* 0x000000ff2600728c */ /* 0x000fe2000bf65270 */
[----:B--23--:R-:W-:Y:S10]  /*3720*/  @P2 BRA `(.L_x_62) ;  /* 0x00000000000c2947 */ /* 0x00cff40003800000 */
[----:B-1----:R-:W-:Y:S04]  /*3730*/  SHF.L.U32 R2, R8, 0x1f, RZ ;  /* 0x0000001f08027819 */ /* 0x002fe800000006ff */
[----:B------:R-:W1:Y:S02]  /*3740*/  SYNCS.PHASECHK.TRANS64.TRYWAIT P0, [UR7], R2 ;  /* 0x00000002ff0075a7 */ /* 0x000e640008001107 */
[----:B-1----:R-:W-:Y:S05]  /*3750*/  @!P0 BRA `(.L_x_63) ;  /* 0x0000005400548947 */ /* 0x002fea0003800000 */
.L_x_62:
[----:B------:R-:W-:Y:S01]  /*3760*/  UISETP.NE.AND UP0, UPT, UR37, 0x1, UPT ;  /* 0x000000012500788c */ /* 0x000fe2000bf05270 */
[----:B------:R-:W-:Y:S01]  /*3770*/  PLOP3.LUT P2, PT, PT, PT, PT, 0x80, 0x8 ;  /* 0x000000000008781c */ /* 0x000fe20003f4f070 */
[----:B------:R-:W-:Y:S02]  /*3780*/  UIADD3 UR4, UPT, UPT, UR5, 0x1, URZ ;  /* 0x0000000105047890 */ /* 0x000fe4000fffe0ff */
[----:B------:R-:W-:Y:S02]  /*3790*/  UIADD3 UR40, UPT, UPT, UR7, 0x18, URZ ;  /* 0x0000001807287890 */ /* 0x000fe4000fffe0ff */
[----:B------:R-:W-:Y:S01]  /*37a0*/  UISETP.NE.AND UP1, UPT, UR4, 0x3, UPT ;  /* 0x000000030400788c */ /* 0x000fe2000bf25270 */
[----:B------:R-:W-:Y:S01]  /*37b0*/  PLOP3.LUT P0, PT, PT, PT, UP0, 0x80, 0x8 ;  /* 0x000000000008781c */ /* 0x000fe20003f0f008 */
[----:B------:R-:W-:Y:S02]  /*37c0*/  UIADD3 UR37, UPT, UPT, UR37, -0x1, URZ ;  /* 0xffffffff25257890 */ /* 0x000fe4000fffe0ff */
[----:B------:R-:W-:Y:S02]  /*37d0*/  USEL UR6, URZ, 0x1, UP1 ;  /* 0x00000001ff067887 */ /* 0x000fe40008800000 */
[----:B------:R-:W-:Y:S01]  /*37e0*/  USEL UR39, UR4, URZ, UP1 ;  /* 0x000000ff04277287 */ /* 0x000fe20008800000 */
[----:B------:R-:W-:Y:S01]  /*37f0*/  UMOV UR7, 0x40004040 ;  /* 0x4000404000077882 */ /* 0x000fe20000000000 */
[----:B------:R-:W-:Y:S02]  /*3800*/  UMOV UR35, 0x40004040 ;  /* 0x4000404000237882 */ /* 0x000fe40000000000 */
[----:B------:R-:W-:Y:S01]  /*3810*/  @UP0 ULEA UR4, UR39, UR41, 0x3 ;  /* 0x0000002927040291 */ /* 0x000fe2000f8e18ff */
[----:B------:R-:W-:Y:S01]  /*3820*/  LOP3.LUT R8, R8, UR6, RZ, 0x3c, !PT ;  /* 0x0000000608087c12 */ /* 0x000fe2000f8e3cff */
[----:B------:R-:W-:Y:S01]  /*3830*/  ULEA UR6, UR5, UR44, 0xb ;  /* 0x0000002c05067291 */ /* 0x000fe2000f8e58ff */
[----:B------:R-:W-:Y:S02]  /*3840*/  UMOV UR33, 0x40004040 ;  /* 0x4000404000217882 */ /* 0x000fe40000000000 */
[----:B-1----:R-:W-:Y:S01]  /*3850*/  @P0 SHF.L.U32 R0, R8, 0x1f, RZ ;  /* 0x0000001f08000819 */ /* 0x002fe200000006ff */
[----:B------:R-:W-:Y:S02]  /*3860*/  UIADD3 UR34, UPT, UPT, UR6, 0x2, URZ ;  /* 0x0000000206227890 */ /* 0x000fe4000fffe0ff */
[----:B------:R-:W-:Y:S01]  /*3870*/  UIADD3 UR30, UPT, UPT, UR6, 0x4, URZ ;  /* 0x00000004061e7890 */ /* 0x000fe2000fffe0ff */
[----:B------:R2:W3:Y:S01]  /*3880*/  @P0 SYNCS.PHASECHK.TRANS64.TRYWAIT P2, [UR4], R0 ;  /* 0x00000000ff0005a7 */ /* 0x0004e20008041104 */
[----:B------:R-:W-:Y:S02]  /*3890*/  ULEA UR4, UR5, UR43, 0xa ;  /* 0x0000002b05047291 */ /* 0x000fe4000f8e50ff */
[----:B------:R-:W-:Y:S02]  /*38a0*/  UIADD3 UR26, UPT, UPT, UR6, 0x6, URZ ;  /* 0x00000006061a7890 */ /* 0x000fe4000fffe0ff */
        /* <DEDUP_REMOVED lines=10> */
[----:B------:R-:W-:Y:S01]  /*3950*/  UIADD3 UR8, UPT, UPT, UR4, 0x206, URZ ;  /* 0x0000020604087890 */ /* 0x000fe2000fffe0ff */
[----:B------:R-:W-:Y:S01]  /*3960*/  UMOV UR5, 0x40004040 ;  /* 0x4000404000057882 */ /* 0x000fe20000000000 */
[----:B------:R-:W-:Y:S01]  /*3970*/  UMOV UR31, 0x40004040 ;  /* 0x40004040001f7882 */ /* 0x000fe20000000000 */
[----:B------:R1:W-:Y:S01]  /*3980*/  UTCHMMA gdesc[UR4], gdesc[UR6], tmem[UR36], tmem[UR62], idesc[UR63], UP2 ;  /* 0x00ff3e06040075ea */ /* 0x0003e20009000024 */
[----:B------:R-:W-:Y:S01]  /*3990*/  UPLOP3.LUT UP2, UPT, UPT, UPT, UPT, 0x80, 0x8 ;  /* 0x000000000008789c */ /* 0x000fe20003f4f070 */
[----:B------:R2:W-:Y:S01]  /*39a0*/  UTCHMMA gdesc[UR32], gdesc[UR34], tmem[UR36], tmem[UR60], idesc[UR61], UPT ;  /* 0x00ff3c22200075ea */ /* 0x0005e2000b800024 */
[----:B------:R-:W-:Y:S01]  /*39b0*/  UMOV UR29, 0x40004040 ;  /* 0x40004040001d7882 */ /* 0x000fe20000000000 */
[----:B------:R-:W-:Y:S01]  /*39c0*/  UMOV UR27, 0x40004040 ;  /* 0x40004040001b7882 */ /* 0x000fe20000000000 */
        /* <DEDUP_REMOVED lines=12> */
[----:B------:R-:W-:Y:S01]  /*3a90*/  UMOV UR9, 0x40004040 ;  /* 0x4000404000097882 */ /* 0x000fe20000000000 */
[----:B------:R2:W-:Y:S01]  /*3aa0*/  UTCHMMA gdesc[UR12], gdesc[UR14], tmem[UR36], tmem[UR50], idesc[UR51], UPT ;  /* 0x00ff320e0c0075ea */ /* 0x0005e2000b800024 */
[----:B------:R2:W-:Y:S01]  /*3ab0*/  UTCHMMA gdesc[UR8], gdesc[UR10], tmem[UR36], tmem[UR48], idesc[UR49], UPT ;  /* 0x00ff300a080075ea */ /* 0x0005e2000b800024 */
[----:B------:R2:W-:Y:S01]  /*3ac0*/  UTCBAR.MULTICAST [UR40], URZ, UR42 ;  /* 0x000000ff280073e9 */ /* 0x0005e2000800082a */
[----:B-1----:R-:W-:Y:S01]  /*3ad0*/  UMOV UR5, UR39 ;  /* 0x0000002700057c82 */ /* 0x002fe20008000000 */
[----:B------:R-:W-:Y:S05]  /*3ae0*/  BRA.U UP3, `(.L_x_64) ;  /* 0xfffffffd03007547 */ /* 0x000fea000b83ffff */
.L_x_61:
[----:B------:R-:W-:Y:S01]  /*3af0*/  UIADD3 UR4, UPT, UPT, UR45, 0x1, URZ ;  /* 0x000000012d047890 */ /* 0x000fe2000fffe0ff */
[C---:B------:R-:W-:Y:S01]  /*3b00*/  ISETP.NE.AND P0, PT, R10.reuse, 0x2, PT ;  /* 0x000000020a00780c */ /* 0x040fe20003f05270 */
[----:B------:R-:W-:Y:S02]  /*3b10*/  UIADD3 UR5, UPT, UPT, UR46, 0xa0, URZ ;  /* 0x000000a02e057890 */ /* 0x000fe4000fffe0ff */
[----:B------:R-:W-:Y:S01]  /*3b20*/  UISETP.NE.AND UP0, UPT, UR4, 0x4, UPT ;  /* 0x000000040400788c */ /* 0x000fe2000bf05270 */
[----:B-12---:R-:W-:Y:S02]  /*3b30*/  SEL R0, RZ, 0x1, P0 ;  /* 0x00000001ff007807 */ /* 0x006fe40000000000 */
[----:B------:R-:W-:Y:S01]  /*3b40*/  SEL R10, R10, RZ, P0 ;  /* 0x000000ff0a0a7207 */ /* 0x000fe20000000000 */
[----:B------:R-:W-:Y:S01]  /*3b50*/  USEL UR6, URZ, 0x1, UP0 ;  /* 0x00000001ff067887 */ /* 0x000fe20008000000 */
[----:B------:R-:W-:Y:S01]  /*3b60*/  LOP3.LUT R9, R9, R0, RZ, 0x3c, !PT ;  /* 0x0000000009097212 */ /* 0x000fe200078e3cff */
[----:B------:R-:W-:Y:S01]  /*3b70*/  USEL UR45, UR4, URZ, UP0 ;  /* 0x000000ff042d7287 */ /* 0x000fe20008000000 */
[----:B------:R1:W-:Y:S03]  /*3b80*/  UTCBAR [UR5], URZ ;  /* 0x000000ff050073e9 */ /* 0x0003e600080000ff */
[----:B------:R-:W-:Y:S01]  /*3b90*/  LOP3.LUT R11, R11, UR6, RZ, 0x3c, !PT ;  /* 0x000000060b0b7c12 */ /* 0x000fe2000f8e3cff */
[----:B------:R-:W-:Y:S07]  /*3ba0*/  @P1 BRA `(.L_x_65) ;  /* 0xfffffff800381947 */ /* 0x000fee000383ffff */
[----:B------:R-:W2:Y:S01]  /*3bb0*/  S2UR UR8, SR_CgaCtaId ;  /* 0x00000000000879c3 */ /* 0x000ea20000008800 */
[----:B------:R-:W-:Y:S01]  /*3bc0*/  ELECT P0, URZ, PT ;  /* 0x0000000000ff782f */ /* 0x000fe20003800000 */
[----:B------:R-:W-:Y:S01]  /*3bd0*/  IMAD.MOV.U32 R0, RZ, RZ, 0x1 ;  /* 0x00000001ff007424 */ /* 0x000fe200078e00ff */
[----:B------:R-:W-:Y:S01]  /*3be0*/  UIADD3 UR41, UPT, UPT, UR41, 0xc0, URZ ;  /* 0x000000c029297890 */ /* 0x000fe2000fffe0ff */
[----:B------:R-:W-:Y:S01]  /*3bf0*/  SHF.L.U32 R2, R11, 0x1f, RZ ;  /* 0x0000001f0b027819 */ /* 0x000fe200000006ff */
[----:B------:R-:W-:-:S03]  /*3c00*/  UMOV UR4, 0x40 ;  /* 0x0000004000047882 */ /* 0x000fc60000000000 */
[----:B------:R-:W-:Y:S01]  /*3c10*/  UVIRTCOUNT.DEALLOC.SMPOOL 0x80 ;  /* 0x000000800000784c */ /* 0x000fe20000000000 */
[----:B--2---:R-:W-:Y:S02]  /*3c20*/  ULEA UR8, UR8, UR4, 0x18 ;  /* 0x0000000408087291 */ /* 0x004fe4000f8ec0ff */
[----:B------:R-:W-:-:S07]  /*3c30*/  ULEA UR4, UR45, UR41, 0x3 ;  /* 0x000000292d047291 */ /* 0x000fce000f8e18ff */
[----:B------:R2:W-:Y:S02]  /*3c40*/  @P0 STS.U8 [UR8+0x1c], R0 ;  /* 0x00001c00ff000988 */ /* 0x0005e40008000008 */
[----:B------:R-:W4:Y:S02]  /*3c50*/  SYNCS.PHASECHK.TRANS64.TRYWAIT P0, [UR4], R2 ;  /* 0x00000002ff0075a7 */ /* 0x000f240008001104 */
[----:B--2-4-:R-:W-:Y:S05]  /*3c60*/  @!P0 BRA `(.L_x_66) ;  /* 0x0000005000288947 */ /* 0x014fea0003800000 */
.L_x_155:
[----:B------:R-:W-:-:S04]  /*3c70*/  UIADD3 UR4, UPT, UPT, UR45, 0x1, URZ ;  /* 0x000000012d047890 */ /* 0x000fc8000fffe0ff */
[----:B------:R-:W-:-:S04]  /*3c80*/  UISETP.NE.AND UP0, UPT, UR4, 0x4, UPT ;  /* 0x000000040400788c */ /* 0x000fc8000bf05270 */
[----:B------:R-:W-:Y:S02]  /*3c90*/  USEL UR6, URZ, 0x1, UP0 ;  /* 0x00000001ff067887 */ /* 0x000fe40008000000 */
[----:B------:R-:W-:-:S04]  /*3ca0*/  USEL UR4, UR4, URZ, UP0 ;  /* 0x000000ff04047287 */ /* 0x000fc80008000000 */
[----:B-1----:R-:W-:Y:S01]  /*3cb0*/  ULEA UR5, UR4, UR41, 0x3 ;  /* 0x0000002904057291 */ /* 0x002fe2000f8e18ff */
[----:B--2---:R-:W-:-:S04]  /*3cc0*/  LOP3.LUT R2, R11, UR6, RZ, 0x3c, !PT ;  /* 0x000000060b027c12 */ /* 0x004fc8000f8e3cff */
[----:B------:R-:W-:-:S04]  /*3cd0*/  SHF.L.U32 R3, R2, 0x1f, RZ ;  /* 0x0000001f02037819 */ /* 0x000fc800000006ff */
[----:B------:R-:W1:Y:S02]  /*3ce0*/  SYNCS.PHASECHK.TRANS64.TRYWAIT P0, [UR5], R3 ;  /* 0x00000003ff0075a7 */ /* 0x000e640008001105 */
[----:B-1----:R-:W-:Y:S05]  /*3cf0*/  @!P0 BRA `(.L_x_67) ;  /* 0x00000050001c8947 */ /* 0x002fea0003800000 */
.L_x_157:
        /* <DEDUP_REMOVED lines=9> */
.L_x_159:
[----:B------:R-:W-:-:S04]  /*3d90*/  UIADD3 UR4, UPT, UPT, UR4, 0x1, URZ ;  /* 0x0000000104047890 */ /* 0x000fc8000fffe0ff */
[----:B------:R-:W-:-:S04]  /*3da0*/  UISETP.NE.AND UP0, UPT, UR4, 0x4, UPT ;  /* 0x000000040400788c */ /* 0x000fc8000bf05270 */
[----:B------:R-:W-:Y:S02]  /*3db0*/  USEL UR5, URZ, 0x1, UP0 ;  /* 0x00000001ff057887 */ /* 0x000fe40008000000 */
[----:B------:R-:W-:-:S04]  /*3dc0*/  USEL UR4, UR4, URZ, UP0 ;  /* 0x000000ff04047287 */ /* 0x000fc80008000000 */
[----:B------:R-:W-:Y:S01]  /*3dd0*/  ULEA UR4, UR4, UR41, 0x3 ;  /* 0x0000002904047291 */ /* 0x000fe2000f8e18ff */
[----:B------:R-:W-:-:S04]  /*3de0*/  LOP3.LUT R2, R2, UR5, RZ, 0x3c, !PT ;  /* 0x0000000502027c12 */ /* 0x000fc8000f8e3cff */
[----:B------:R-:W-:-:S04]  /*3df0*/  SHF.L.U32 R2, R2, 0x1f, RZ ;  /* 0x0000001f02027819 */ /* 0x000fc800000006ff */
[----:B------:R-:W2:Y:S02]  /*3e00*/  SYNCS.PHASECHK.TRANS64.TRYWAIT P0, [UR4], R2 ;  /* 0x00000002ff0075a7 */ /* 0x000ea40008001104 */
[----:B--2---:R-:W-:Y:S05]  /*3e10*/  @!P0 BRA `(.L_x_69) ;  /* 0x0000005000048947 */ /* 0x004fea0003800000 */
.L_x_161:
[----:B------:R-:W-:Y:S01]  /*3e20*/  NOP ;  /* 0x0000000000007918 */ /* 0x000fe20000000000 */
[----:B-1----:R-:W1:Y:S01]  /*3e30*/  LDS R0, [UR8+0x14] ;  /* 0x00001408ff007984 */ /* 0x002e620008000800 */
[----:B------:R-:W-:Y:S01]  /*3e40*/  ULOP3.LUT UR4, UR65, 0xffff, URZ, 0xc0, !UPT ;  /* 0x0000ffff41047892 */ /* 0x000fe2000f8ec0ff */
[----:B------:R-:W-:Y:S01]  /*3e50*/  UMOV UR5, 0xffff ;  /* 0x0000ffff00057882 */ /* 0x000fe20000000000 */
[----:B------:R-:W-:Y:S02]  /*3e60*/  UMOV UR6, 0x1 ;  /* 0x0000000100067882 */ /* 0x000fe40000000000 */
[----:B------:R-:W-:-:S04]  /*3e70*/  USHF.R.U32.HI UR4, URZ, 0x5, UR4 ;  /* 0x00000005ff047899 */ /* 0x000fc80008011604 */
[----:B------:R-:W-:Y:S02]  /*3e80*/  USHF.L.U32 UR5, UR5, UR4, URZ ;  /* 0x0000000405057299 */ /* 0x000fe400080006ff */
[----:B------:R-:W-:-:S04]  /*3e90*/  USHF.L.U32 UR4, UR6, UR4, URZ ;  /* 0x0000000406047299 */ /* 0x000fc800080006ff */
[----:B-1----:R-:W-:-:S04]  /*3ea0*/  LOP3.LUT R0, R0, UR5, RZ, 0xc0, !PT ;  /* 0x0000000500007c12 */ /* 0x002fc8000f8ec0ff */
[----:B------:R-:W-:-:S13]  /*3eb0*/  ISETP.NE.AND P0, PT, R0, UR5, PT ;  /* 0x0000000500007c0c */ /* 0x000fda000bf05270 */
[----:B------:R-:W-:Y:S05]  /*3ec0*/  @P0 BRA `(.L_x_70) ;  /* 0x0000000000580947 */ /* 0x000fea0003800000 */
[----:B------:R-:W1:Y:S02]  /*3ed0*/  LDS R0, [UR8+0x18] ;  /* 0x00001808ff007984 */ /* 0x000e640008000800 */
[----:B-1----:R-:W-:-:S04]  /*3ee0*/  LOP3.LUT R0, R0, UR4, RZ, 0xc0, !PT ;  /* 0x0000000400007c12 */ /* 0x002fc8000f8ec0ff */
[----:B------:R-:W-:-:S13]  /*3ef0*/  ISETP.NE.AND P0, PT, R0, UR4, PT ;  /* 0x0000000400007c0c */ /* 0x000fda000bf05270 */
[----:B------:R-:W-:Y:S05]  /*3f00*/  @P0 BRA `(.L_x_71) ;  /* 0x00000000003c0947 */ /* 0x000fea0003800000 */
[----:B------:R-:W1:Y:S01]  /*3f10*/  S2R R2, SR_LANEID ;  /* 0x0000000000027919 */ /* 0x000e620000000000 */
[----:B------:R-:W-:-:S06]  /*3f20*/  ULOP3.LUT UR5, URZ, UR5, URZ, 0x33, !UPT ;  /* 0x00000005ff057292 */ /* 0x000fcc000f8e33ff */
[----:B------:R-:W-:-:S04]  /*3f30*/  IMAD.U32 R0, RZ, RZ, UR5 ;  /* 0x00000005ff007e24 */ /* 0x000fc8000f8e00ff */
[----:B------:R2:W4:Y:S02]  /*3f40*/  REDUX UR7, R0 ;  /* 0x00000000000773c4 */ /* 0x0005240000000000 */
[----:B------:R1:W-:Y:S01]  /*3f50*/  UTCATOMSWS.AND URZ, UR5 ;  /* 0x0000000500ff79e3 */ /* 0x0003e20008000000 */
[----:B--2---:R-:W-:Y:S01]  /*3f60*/  LOP3.LUT R0, RZ, UR4, RZ, 0x33, !PT ;  /* 0x00000004ff007c12 */ /* 0x004fe2000f8e33ff */
[----:B------:R-:W-:Y:S02]  /*3f70*/  VOTEU.ANY UR4, UPT, PT ;  /* 0x0000000000047886 */ /* 0x000fe400038e0100 */
[----:B------:R-:W-:Y:S02]  /*3f80*/  UFLO.U32 UR4, UR4 ;  /* 0x00000004000472bd */ /* 0x000fe400080e0000 */
[----:B------:R-:W2:Y:S04]  /*3f90*/  REDUX UR6, R0 ;  /* 0x00000000000673c4 */ /* 0x000ea80000000000 */
[----:B-1----:R-:W-:-:S02]  /*3fa0*/  ISETP.EQ.U32.AND P0, PT, R2, UR4, PT ;  /* 0x0000000402007c0c */ /* 0x002fc4000bf02070 */
[----:B----4-:R-:W-:-:S11]  /*3fb0*/  MOV R2, UR7 ;  /* 0x0000000700027c02 */ /* 0x010fd60008000f00 */
[----:B------:R1:W-:Y:S01]  /*3fc0*/  @P0 ATOMS.AND RZ, [UR8+0x14], R2 ;  /* 0x00001402ffff098c */ /* 0x0003e2000a800008 */
[----:B--2---:R-:W-:-:S05]  /*3fd0*/  IMAD.U32 R0, RZ, RZ, UR6 ;  /* 0x00000006ff007e24 */ /* 0x004fca000f8e00ff */
[----:B------:R1:W-:Y:S01]  /*3fe0*/  @P0 ATOMS.AND RZ, [UR8+0x18], R0 ;  /* 0x00001800ffff098c */ /* 0x0003e2000a800008 */
[----:B------:R-:W-:Y:S05]  /*3ff0*/  BRA `(.L_x_72) ;  /* 0x0000000000147947 */ /* 0x000fea0003800000 */
.L_x_71:
[----:B------:R-:W-:Y:S02]  /*4000*/  MOV R2, 0x4020 ;  /* 0x0000402000027802 */ /* 0x000fe40000000f00 */
[----:B---3-5:R-:W-:Y:S05]  /*4010*/  CALL.REL.NOINC `($__internal_0_$__cuda_sm10x_tcgen05_guardrail_trap_col_being_dealloced_not_returned_by_alloc) ;  /* 0x0000005000ec7944 */ /* 0x028fea0003c00000 */
[----:B------:R-:W-:Y:S05]  /*4020*/  BRA `(.L_x_72) ;  /* 0x0000000000087947 */ /* 0x000fea0003800000 */
.L_x_70:
[----:B------:R-:W-:Y:S02]  /*4030*/  MOV R2, 0x4050 ;  /* 0x0000405000027802 */ /* 0x000fe40000000f00 */
[----:B---3-5:R-:W-:Y:S05]  /*4040*/  CALL.REL.NOINC `($__internal_2_$__cuda_sm10x_tcgen05_guardrail_trap_unallocated_columns_being_dealloced) ;  /* 0x0000005000f87944 */ /* 0x028fea0003c00000 */
.L_x_72:
[----:B------:R-:W-:Y:S01]  /*4050*/  NOP ;  /* 0x0000000000007918 */ /* 0x000fe20000000000 */
[----:B------:R-:W-:Y:S05]  /*4060*/  EXIT ;  /* 0x000000000000794d */ /* 0x000fea0003800000 */
.L_x_54:
[----:B------:R-:W-:-:S09]  /*4070*/  UISETP.NE.OR UP0, UPT, UR18, 0x3, !UP3 ;  /* 0x000000031200788c */ /* 0x000fd2000df05670 */
[----:B------:R-:W-:Y:S05]  /*4080*/  BRA.U UP0, `(.L_x_73) ;  /* 0x0000001100807547 */ /* 0x000fea000b800000 */
[----:B------:R-:W2:Y:S01]  /*4090*/  LDCU.64 UR4, c[0x0][0x888] ;  /* 0x00011100ff0477ac */ /* 0x000ea20008000a00 */
[----:B------:R-:W3:Y:S01]  /*40a0*/  LDC.64 R12, c[0x0][0x348] ;  /* 0x0000d200ff0c7b82 */ /* 0x000ee20000000a00 */
[----:B------:R-:W-:Y:S02]  /*40b0*/  HFMA2 R9, -RZ, RZ, 0, 0 ;  /* 0x00000000ff097431 */ /* 0x000fe400000001ff */
[----:B------:R-:W-:Y:S01]  /*40c0*/  IMAD.MOV.U32 R11, RZ, RZ, 0x1 ;  /* 0x00000001ff0b7424 */ /* 0x000fe200078e00ff */
[----:B------:R-:W4:Y:S01]  /*40d0*/  LDCU UR38, c[0x0][0x370] ;  /* 0x00006e00ff2677ac */ /* 0x000f220008000800 */
[----:B------:R-:W-:Y:S01]  /*40e0*/  IMAD.MOV.U32 R10, RZ, RZ, RZ ;  /* 0x000000ffff0a7224 */ /* 0x000fe200078e00ff */
[----:B------:R-:W-:Y:S01]  /*40f0*/  MOV R3, 0x1000 ;  /* 0x0000100000037802 */ /* 0x000fe20000000f00 */
[----:B------:R-:W4:Y:S01]  /*4100*/  LDCU.128 UR48, c[0x0][0xb10] ;  /* 0x00016200ff3077ac */ /* 0x000f220008000c00 */
[----:B------:R-:W1:Y:S01]  /*4110*/  LDCU UR37, c[0x0][0x374] ;  /* 0x00006e80ff2577ac */ /* 0x000e620008000800 */
[----:B------:R-:W1:Y:S01]  /*4120*/  LDCU.64 UR30, c[0x0][0x890] ;  /* 0x00011200ff1e77ac */ /* 0x000e620008000a00 */
[----:B------:R-:W1:Y:S01]  /*4130*/  LDCU UR15, c[0x0][0xb0c] ;  /* 0x00016180ff0f77ac */ /* 0x000e620008000800 */
[----:B--2---:R-:W-:Y:S01]  /*4140*/  UISETP.NE.U32.AND UP0, UPT, UR4, URZ, UPT ;  /* 0x000000ff0400728c */ /* 0x004fe2000bf05070 */
[----:B------:R-:W2:Y:S01]  /*4150*/  LDCU UR44, c[0x0][0xb20] ;  /* 0x00016400ff2c77ac */ /* 0x000ea20008000800 */
[----:B------:R-:W2:Y:S01]  /*4160*/  LDCU UR4, c[0x0][0xb30] ;  /* 0x00016600ff0477ac */ /* 0x000ea20008000800 */
[----:B------:R-:W-:Y:S01]  /*4170*/  UMOV UR21, 0x400 ;  /* 0x0000040000157882 */ /* 0x000fe20000000000 */
[----:B----4-:R-:W-:-:S02]  /*4180*/  UIMAD.WIDE.U32 UR6, UR38, UR48, URZ ;  /* 0x00000030260672a5 */ /* 0x010fc4000f8e00ff */
[----:B-1----:R-:W-:Y:S02]  /*4190*/  UIMAD.WIDE.U32 UR8, UR37, UR51, URZ ;  /* 0x00000033250872a5 */ /* 0x002fe4000f8e00ff */
[----:B------:R-:W-:Y:S02]  /*41a0*/  ULEA UR21, UR47, UR21, 0x18 ;  /* 0x000000152f157291 */ /* 0x000fe4000f8ec0ff */
[----:B------:R-:W-:Y:S02]  /*41b0*/  USEL UR39, URZ, 0x1, UP6 ;  /* 0x00000001ff277887 */ /* 0x000fe4000b000000 */
[----:B------:R-:W-:Y:S02]  /*41c0*/  UISETP.NE.U32.AND UP6, UPT, UR30, URZ, UPT ;  /* 0x000000ff1e00728c */ /* 0x000fe4000bfc5070 */
[----:B------:R-:W-:Y:S02]  /*41d0*/  UIADD3 UR40, UPT, UPT, UR21, 0x48, URZ ;  /* 0x0000004815287890 */ /* 0x000fe4000fffe0ff */
[----:B------:R-:W-:-:S02]  /*41e0*/  UISETP.NE.AND.EX UP5, UPT, UR5, URZ, UPT, UP0 ;  /* 0x000000ff0500728c */ /* 0x000fc4000bfa5300 */
[----:B------:R-:W-:Y:S01]  /*41f0*/  UISETP.NE.AND UP0, UPT, UR42, 0x1, UPT ;  /* 0x000000012a00788c */ /* 0x000fe2000bf05270 */
[----:B------:R-:W-:Y:S01]  /*4200*/  UMOV UR6, UR7 ;  /* 0x0000000700067c82 */ /* 0x000fe20008000000 */
[----:B------:R-:W-:Y:S01]  /*4210*/  UMOV UR41, UR9 ;  /* 0x0000000900297c82 */ /* 0x000fe20008000000 */
[----:B------:R-:W-:Y:S02]  /*4220*/  UISETP.NE.AND UP0, UPT, UR15, 0x1, UPT ;  /* 0x000000010f00788c */ /* 0x000fe4000bf05270 */
[----:B------:R-:W-:Y:S02]  /*4230*/  UPLOP3.LUT UP4, UPT, UPT, UPT, UPT, 0x40, 0x4 ;  /* 0x000000000004789c */ /* 0x000fe40003f8e870 */
[----:B------:R-:W-:Y:S01]  /*4240*/  UISETP.GE.AND UP2, UPT, UR42, 0x1, UPT ;  /* 0x000000012a00788c */ /* 0x000fe2000bf46270 */
[----:B------:R-:W1:Y:S01]  /*4250*/  LDCU.64 UR22, c[0x0][0xb28] ;  /* 0x00016500ff1677ac */ /* 0x000e620008000a00 */
[----:B------:R-:W-:Y:S02]  /*4260*/  UISETP.NE.AND.EX UP6, UPT, UR31, URZ, UPT, UP6 ;  /* 0x000000ff1f00728c */ /* 0x000fe4000bfc5360 */
[----:B------:R-:W-:-:S02]  /*4270*/  UIADD3 UR33, UPT, UPT, UR21, 0x30, URZ ;  /* 0x0000003015217890 */ /* 0x000fc4000fffe0ff */
[----:B------:R-:W-:Y:S02]  /*4280*/  UIADD3 UR25, UPT, UPT, UR21, 0x38, URZ ;  /* 0x0000003815197890 */ /* 0x000fe4000fffe0ff */
[----:B------:R-:W-:Y:S02]  /*4290*/  UIADD3 UR17, UPT, UPT, UR21, 0x40, URZ ;  /* 0x0000004015117890 */ /* 0x000fe4000fffe0ff */
[----:B------:R-:W-:Y:S02]  /*42a0*/  UPRMT UR40, UR47, 0x654, UR40 ;  /* 0x000006542f287896 */ /* 0x000fe40008000028 */
[----:B------:R-:W-:Y:S02]  /*42b0*/  USHF.R.U32.HI UR43, URZ, UR49, UR6 ;  /* 0x00000031ff2b7299 */ /* 0x000fe40008011606 */
[----:B--2---:R-:W-:Y:S02]  /*42c0*/  USHF.R.U32.HI UR41, URZ, UR44, UR41 ;  /* 0x0000002cff297299 */ /* 0x004fe40008011629 */
[----:B------:R-:W-:-:S02]  /*42d0*/  UISETP.NE.AND UP0, UPT, UR50, 0x1, UPT ;  /* 0x000000013200788c */ /* 0x000fc4000bf05270 */
[----:B---3--:R-:W-:-:S11]  /*42e0*/  UISETP.NE.AND UP3, UPT, UR4, 0x1, UPT ;  /* 0x000000010400788c */ /* 0x008fd6000bf65270 */
.L_x_84:
[C---:B------:R-:W-:Y:S02]  /*42f0*/  LEA R8, R10.reuse, UR21, 0x3 ;  /* 0x000000150a087c11 */ /* 0x040fe4000f8e18ff */
[----:B------:R-:W-:Y:S02]  /*4300*/  SHF.L.U32 R0, R9, 0x1f, RZ ;  /* 0x0000001f09007819 */ /* 0x000fe400000006ff */
[----:B------:R-:W-:Y:S02]  /*4310*/  LEA R4, R10, UR21, 0x4 ;  /* 0x000000150a047c11 */ /* 0x000fe4000f8e20ff */
[----:B--2---:R-:W2:Y:S02]  /*4320*/  SYNCS.PHASECHK.TRANS64.TRYWAIT P0, [R8+URZ+0x80], R0 ;  /* 0x00008000080075a7 */ /* 0x004ea400080011ff */
[----:B--2---:R-:W-:Y:S05]  /*4330*/  @!P0 BRA `(.L_x_74) ;  /* 0x0000004800d48947 */ /* 0x004fea0003800000 */
.L_x_162:
[----:B------:R-:W3:Y:S01]  /*4340*/  LDS.128 R4, [R4+0x110] ;  /* 0x0001100004047984 */ /* 0x000ee20000000c00 */
[----:B------:R-:W-:Y:S01]  /*4350*/  UISETP.GE.AND UP0, UPT, UR42, 0x1, UPT ;  /* 0x000000012a00788c */ /* 0x000fe2000bf06270 */
[----:B------:R-:W-:Y:S01]  /*4360*/  @!PT LDS RZ, [RZ] ;  /* 0x00000000fffff984 */ /* 0x000fe20000000800 */
[----:B------:R-:W-:Y:S01]  /*4370*/  @!PT LDS RZ, [RZ] ;  /* 0x00000000fffff984 */ /* 0x000fe20000000800 */
[----:B------:R-:W-:Y:S01]  /*4380*/  @!PT LDS RZ, [RZ] ;  /* 0x00000000fffff984 */ /* 0x000fe20000000800 */
[----:B------:R-:W-:Y:S01]  /*4390*/  @!PT LDS RZ, [RZ] ;  /* 0x00000000fffff984 */ /* 0x000fe20000000800 */
[----:B------:R4:W-:Y:S06]  /*43a0*/  MEMBAR.ALL.CTA ;  /* 0x0000000000007992 */ /* 0x0009ec0000008000 */
[----:B----4-:R-:W4:Y:S01]  /*43b0*/  FENCE.VIEW.ASYNC.S ;  /* 0x00000000000073c6 */ /* 0x010f220000000000 */
[----:B---3--:R-:W-:Y:S11]  /*43c0*/  LOP3.LUT P0, RZ, R6, 0x1, RZ, 0xc0, !PT ;  /* 0x0000000106ff7812 */ /* 0x008ff6000780c0ff */
[----:B------:R-:W-:Y:S02]  /*43d0*/  @!UPT UIADD3 URZ, UPT, UPT, URZ, URZ, URZ ;  /* 0x000000fffffff290 */ /* 0x000fe4000fffe0ff */
[----:B----4-:R-:W-:Y:S01]  /*43e0*/  VOTEU.ANY UP2, P0 ;  /* 0x0000000000ff7886 */ /* 0x010fe20000040100 */
[----:B------:R-:W-:Y:S11]  /*43f0*/  PLOP3.LUT P0, PT, PT, PT, UP2, 0x80, 0x8 ;  /* 0x000000000008781c */ /* 0x000ff60003f0f028 */
[----:B------:R-:W-:Y:S02]  /*4400*/  @!UPT UIADD3 URZ, UPT, UPT, URZ, URZ, URZ ;  /* 0x000000fffffff290 */ /* 0x000fe4000fffe0ff */
[----:B--2---:R-:W-:Y:S02]  /*4410*/  @P0 SHF.R.U32.HI R0, RZ, 0x10, R5 ;  /* 0x00000010ff000819 */ /* 0x004fe40000011605 */
[----:B------:R-:W-:Y:S02]  /*4420*/  @P0 MOV R2, R4 ;  /* 0x0000000400020202 */ /* 0x000fe40000000f00 */
[----:B------:R-:W-:Y:S01]  /*4430*/  @P0 R2UR UR4, R0 ;  /* 0x00000000000402ca */ /* 0x000fe200000e0000 */
[----:B------:R-:W-:Y:S01]  /*4440*/  VIADD R0, R8, 0x90 ;  /* 0x0000009008007836 */ /* 0x000fe20000000000 */
[----:B------:R-:W-:Y:S02]  /*4450*/  @P0 LOP3.LUT R4, R5, 0xffff, RZ, 0xc0, !PT ;  /* 0x0000ffff05040812 */ /* 0x000fe400078ec0ff */
[----:B------:R-:W-:Y:S02]  /*4460*/  @P0 R2UR UR6, R2 ;  /* 0x00000000020602ca */ /* 0x000fe400000e0000 */
[----:B------:R-:W-:Y:S02]  /*4470*/  PRMT R0, RZ, 0x654, R0 ;  /* 0x00000654ff007816 */ /* 0x000fe40000000000 */
[----:B------:R-:W-:Y:S02]  /*4480*/  @P0 R2UR UR5, R4 ;  /* 0x00000000040502ca */ /* 0x000fe400000e0000 */
[----:B------:R2:W-:Y:S03]  /*4490*/  SYNCS.ARRIVE.TRANS64.RED.A1T0 RZ, [R0+URZ], RZ ;  /* 0x000000ff00ff79a7 */ /* 0x0005e600081004ff */
[----:B------:R-:W-:Y:S04]  /*44a0*/  @UP2 UMOV UR29, UR4 ;  /* 0x00000004001d2c82 */ /* 0x000fe80008000000 */
[----:B------:R-:W-:Y:S04]  /*44b0*/  @UP2 UMOV UR14, UR6 ;  /* 0x00000006000e2c82 */ /* 0x000fe80008000000 */
[----:B------:R-:W-:Y:S01]  /*44c0*/  @UP2 UMOV UR13, UR5 ;  /* 0x00000005000d2c82 */ /* 0x000fe20008000000 */
[----:B------:R-:W-:Y:S05]  /*44d0*/  BRA.U !UP0, `(.L_x_75) ;  /* 0x0000000108c07547 */ /* 0x000fea000b800000 */
[----:B------:R-:W-:Y:S02]  /*44e0*/  UIMAD.WIDE.U32 UR18, UR13, UR51, URZ ;  /* 0x000000330d1272a5 */ /* 0x000fe4000f8e00ff */
[----:B------:R-:W-:Y:S02]  /*44f0*/  UP2UR UR16, UPR, URZ, 0x4 ;  /* 0x00000004ff107883 */ /* 0x000fe40008000000 */
[----:B------:R-:W-:Y:S02]  /*4500*/  UISETP.NE.AND UP2, UPT, UR50, 0x1, UPT ;  /* 0x000000013200788c */ /* 0x000fe4000bf45270 */
[----:B------:R-:W-:Y:S02]  /*4510*/  UIMAD.WIDE.U32 UR26, UR14, UR48, URZ ;  /* 0x000000300e1a72a5 */ /* 0x000fe4000f8e00ff */
[----:B------:R-:W-:Y:S02]  /*4520*/  USEL UR4, UR37, UR41, !UP2 ;  /* 0x0000002925047287 */ /* 0x000fe4000d000000 */
[----:B------:R-:W-:Y:S02]  /*4530*/  UISETP.NE.AND UP0, UPT, UR15, 0x1, UPT ;  /* 0x000000010f00788c */ /* 0x000fe4000bf05270 */
[----:B------:R-:W-:Y:S02]  /*4540*/  UP2UR UR20, UPR, URZ, 0x2 ;  /* 0x00000002ff147883 */ /* 0x000fe40008000000 */
[----:B------:R-:W-:Y:S02]  /*4550*/  UISETP.NE.AND UP1, UPT, UR42, 0x1, UPT ;  /* 0x000000012a00788c */ /* 0x000fe4000bf25270 */
[----:B-1----:R-:W-:Y:S02]  /*4560*/  UIMAD.WIDE.U32 UR8, UR4, UR22, URZ ;  /* 0x00000016040872a5 */ /* 0x002fe4000f8e00ff */
[----:B------:R-:W-:Y:S01]  /*4570*/  USEL UR7, UR38, UR43, !UP0 ;  /* 0x0000002b26077287 */ /* 0x000fe2000c000000 */
[----:B------:R-:W-:Y:S02]  /*4580*/  UMOV UR5, UR19 ;  /* 0x0000001300057c82 */ /* 0x000fe40008000000 */
[----:B------:R-:W-:Y:S02]  /*4590*/  USHF.R.U32.HI UR6, URZ, UR44, UR5 ;  /* 0x0000002cff067299 */ /* 0x000fe40008011605 */
[----:B------:R-:W-:Y:S02]  /*45a0*/  UIMAD.WIDE.U32 UR10, UR7, UR22, URZ ;  /* 0x00000016070a72a5 */ /* 0x000fe4000f8e00ff */
[----:B------:R-:W-:Y:S02]  /*45b0*/  USEL UR6, UR13, UR6, !UP2 ;  /* 0x000000060d067287 */ /* 0x000fe4000d000000 */
[----:B------:R-:W-:Y:S01]  /*45c0*/  UISETP.NE.AND UP2, UPT, UR16, URZ, UPT ;  /* 0x000000ff1000728c */ /* 0x000fe2000bf45270 */
[----:B------:R-:W-:Y:S02]  /*45d0*/  UMOV UR5, UR27 ;  /* 0x0000001b00057c82 */ /* 0x000fe40008000000 */
[----:B------:R-:W-:Y:S03]  /*45e0*/  USHF.R.U32.HI UR12, URZ, UR49, UR5 ;  /* 0x00000031ff0c7299 */ /* 0x000fe60008011605 */
[----:B------:R-:W-:Y:S02]  /*45f0*/  UMOV UR5, UR9 ;  /* 0x0000000900057c82 */ /* 0x000fe40008000000 */
[----:B------:R-:W-:Y:S03]  /*4600*/  @UP1 USHF.R.U32.HI UR4, URZ, UR23, UR5 ;  /* 0x00000017ff041299 */ /* 0x000fe60008011605 */
[----:B------:R-:W-:Y:S01]  /*4610*/  UMOV UR5, UR11 ;  /* 0x0000000b00057c82 */ /* 0x000fe20008000000 */
[----:B------:R-:W-:Y:S02]  /*4620*/  UIMAD UR4, UR42, UR4, URZ ;  /* 0x000000042a0472a4 */ /* 0x000fe4000f8e02ff */
[----:B------:R-:W-:Y:S02]  /*4630*/  @UP1 USHF.R.U32.HI UR7, URZ, UR23, UR5 ;  /* 0x00000017ff071299 */ /* 0x000fe40008011605 */
[----:B------:R-:W-:Y:S02]  /*4640*/  USEL UR5, UR14, UR12, !UP0 ;  /* 0x0000000c0e057287 */ /* 0x000fe4000c000000 */
[----:B------:R-:W-:Y:S02]  /*4650*/  UIMAD.WIDE.U32 UR10, UR6, UR22, URZ ;  /* 0x00000016060a72a5 */ /* 0x000fe4000f8e00ff */
[----:B------:R-:W-:Y:S02]  /*4660*/  UIMAD UR8, UR42, UR7, URZ ;  /* 0x000000072a0872a4 */ /* 0x000fe4000f8e02ff */
[----:B------:R-:W-:Y:S03]  /*4670*/  UISETP.GE.AND UP0, UPT, UR6, UR4, UPT ;  /* 0x000000040600728c */ /* 0x000fe6000bf06270 */
[----:B------:R-:W-:Y:S01]  /*4680*/  UMOV UR4, UR11 ;  /* 0x0000000b00047c82 */ /* 0x000fe20008000000 */
[----:B------:R-:W-:Y:S02]  /*4690*/  UISETP.GE.OR UP0, UPT, UR5, UR8, UP0 ;  /* 0x000000080500728c */ /* 0x000fe40008706670 */
[----:B------:R-:W-:Y:S02]  /*46a0*/  USHF.R.U32.HI UR4, URZ, UR23, UR4 ;  /* 0x00000017ff047299 */ /* 0x000fe40008011604 */
[----:B------:R-:W-:Y:S02]  /*46b0*/  UIMAD.WIDE.U32 UR8, UR5, UR22, URZ ;  /* 0x00000016050872a5 */ /* 0x000fe4000f8e00ff */
[----:B------:R-:W-:Y:S04]  /*46c0*/  USEL UR10, UR6, UR4, !UP1 ;  /* 0x00000004060a7287 */ /* 0x000fe8000c800000 */
[----:B------:R-:W-:Y:S01]  /*46d0*/  UIADD3 UR11, UPT, UPT, -UR10, URZ, URZ ;  /* 0x000000ff0a0b7290 */ /* 0x000fe2000fffe1ff */
[----:B------:R-:W-:Y:S02]  /*46e0*/  @!UP0 UMOV UR4, UR9 ;  /* 0x0000000900048c82 */ /* 0x000fe40008000000 */
[----:B------:R-:W-:Y:S02]  /*46f0*/  @!UP0 USHF.R.U32.HI UR4, URZ, UR23, UR4 ;  /* 0x00000017ff048299 */ /* 0x000fe40008011604 */
[----:B------:R-:W-:Y:S02]  /*4700*/  UIMAD UR8, UR42, UR11, UR6 ;  /* 0x0000000b2a0872a4 */ /* 0x000fe4000f8e0206 */
[----:B------:R-:W-:Y:S02]  /*4710*/  @!UP0 USEL UR4, UR5, UR4, !UP1 ;  /* 0x0000000405048287 */ /* 0x000fe4000c800000 */
[----:B------:R-:W-:Y:S02]  /*4720*/  UISETP.NE.AND UP1, UPT, UR20, URZ, UPT ;  /* 0x000000ff1400728c */ /* 0x000fe4000bf25270 */
[----:B------:R-:W-:Y:S02]  /*4730*/  @!UP0 UIMAD UR8, UR7, UR8, UR4 ;  /* 0x00000008070882a4 */ /* 0x000fe4000f8e0204 */
[----:B------:R-:W-:Y:S02]  /*4740*/  @!UP0 UIADD3 UR9, UPT, UPT, UR10, -UR4, URZ ;  /* 0x800000040a098290 */ /* 0x000fe4000fffe0ff */
[----:B------:R-:W-:Y:S02]  /*4750*/  UIADD3 UR4, UPT, UPT, -UR5, URZ, URZ ;  /* 0x000000ff05047290 */ /* 0x000fe4000fffe1ff */
[----:B------:R-:W-:Y:S02]  /*4760*/  UIADD3 UR7, UPT, UPT, -UR6, URZ, URZ ;  /* 0x000000ff06077290 */ /* 0x000fe4000fffe1ff */
[----:B------:R-:W-:Y:S02]  /*4770*/  @!UP0 UIMAD UR6, UR9, UR42, UR5 ;  /* 0x0000002a090682a4 */ /* 0x000fe4000f8e0205 */
[----:B------:R-:W-:Y:S02]  /*4780*/  UIMAD UR14, UR15, UR4, UR14 ;  /* 0x000000040f0e72a4 */ /* 0x000fe4000f8e020e */
[----:B------:R-:W-:Y:S01]  /*4790*/  UIMAD UR13, UR50, UR7, UR13 ;  /* 0x00000007320d72a4 */ /* 0x000fe2000f8e020d */
[----:B------:R-:W-:Y:S02]  /*47a0*/  @!UP0 UMOV UR5, UR8 ;  /* 0x0000000800058c82 */ /* 0x000fe40008000000 */
[----:B------:R-:W-:Y:S02]  /*47b0*/  UIMAD UR14, UR5, UR15, UR14 ;  /* 0x0000000f050e72a4 */ /* 0x000fe4000f8e020e */
[----:B------:R-:W-:Y:S11]  /*47c0*/  UIMAD UR13, UR6, UR50, UR13 ;  /* 0x00000032060d72a4 */ /* 0x000ff6000f8e020d */
[----:B------:R-:W-:Y:S01]  /*47d0*/  @!UPT UIADD3 URZ, UPT, UPT, URZ, URZ, URZ ;  /* 0x000000fffffff290 */ /* 0x000fe2000fffe0ff */
.L_x_75:
[----:B------:R-:W3:Y:S01]  /*47e0*/  @!UP3 LDCU.128 UR8, c[0x0][0xb10] ;  /* 0x00016200ff08b7ac */ /* 0x000ee20008000c00 */
[----:B------:R-:W-:Y:S02]  /*47f0*/  ISETP.NE.U32.AND P0, PT, RZ, UR30, PT ;  /* 0x0000001eff007c0c */ /* 0x000fe4000bf05070 */
[----:B------:R-:W-:Y:S02]  /*4800*/  SHF.L.U32 R4, R11, 0x1f, RZ ;  /* 0x0000001f0b047819 */ /* 0x000fe400000006ff */
[----:B------:R-:W-:Y:S01]  /*4810*/  ISETP.NE.AND.EX P0, PT, RZ, UR31, PT, P0 ;  /* 0x0000001fff007c0c */ /* 0x000fe2000bf05300 */
[----:B------:R-:W4:Y:S01]  /*4820*/  @!UP3 LDCU UR5, c[0x0][0xb0c] ;  /* 0x00016180ff05b7ac */ /* 0x000f220008000800 */
[----:B------:R-:W-:Y:S02]  /*4830*/  USHF.L.U32 UR35, UR24, 0x6, URZ ;  /* 0x0000000618237899 */ /* 0x000fe400080006ff */
[----:B------:R-:W-:Y:S02]  /*4840*/  USHF.L.U32 UR34, UR28, 0x7, URZ ;  /* 0x000000071c227899 */ /* 0x000fe400080006ff */
[----:B---3--:R-:W-:Y:S07]  /*4850*/  UIMAD.WIDE.U32 UR6, UR14, UR8, URZ ;  /* 0x000000080e0672a5 */ /* 0x008fee000f8e00ff */
[----:B------:R-:W-:Y:S01]  /*4860*/  @!UP3 UMOV UR4, UR7 ;  /* 0x000000070004bc82 */ /* 0x000fe20008000000 */
[----:B----4-:R-:W-:Y:S02]  /*4870*/  @!UP3 UISETP.NE.AND UP0, UPT, UR5, 0x1, UPT ;  /* 0x000000010500b88c */ /* 0x010fe4000bf05270 */
[----:B------:R-:W-:Y:S02]  /*4880*/  @!UP3 USHF.R.U32.HI UR4, URZ, UR9, UR4 ;  /* 0x00000009ff04b299 */ /* 0x000fe40008011604 */
[----:B------:R-:W-:Y:S02]  /*4890*/  UIMAD.WIDE.U32 UR6, UR13, UR11, URZ ;  /* 0x0000000b0d0672a5 */ /* 0x000fe4000f8e00ff */
[----:B------:R-:W-:Y:S02]  /*48a0*/  @!UP3 USEL UR8, UR14, UR4, !UP0 ;  /* 0x000000040e08b287 */ /* 0x000fe4000c000000 */
[----:B------:R-:W-:Y:S03]  /*48b0*/  @!UP3 UISETP.NE.AND UP0, UPT, UR10, 0x1, UPT ;  /* 0x000000010a00b88c */ /* 0x000fe6000bf05270 */
[----:B------:R-:W-:Y:S02]  /*48c0*/  @!UP3 UMOV UR6, UR7 ;  /* 0x000000070006bc82 */ /* 0x000fe40008000000 */
[----:B------:R-:W3:Y:S02]  /*48d0*/  @!UP3 LDCU UR4, c[0x0][0xb20] ;  /* 0x00016400ff04b7ac */ /* 0x000ee40008000800 */
[----:B---3--:R-:W-:Y:S04]  /*48e0*/  @!UP3 USHF.R.U32.HI UR6, URZ, UR4, UR6 ;  /* 0x00000004ff06b299 */ /* 0x008fe80008011606 */
[----:B------:R-:W-:Y:S04]  /*48f0*/  @!UP3 USEL UR6, UR13, UR6, !UP0 ;  /* 0x000000060d06b287 */ /* 0x000fe8000c000000 */
[----:B------:R-:W-:Y:S02]  /*4900*/  @!UP3 UIADD3 UR4, UPT, UPT, -UR8, UR6, URZ ;  /* 0x000000060804b290 */ /* 0x000fe4000fffe1ff */
[----:B------:R-:W-:Y:S02]  /*4910*/  @!UP3 UIADD3 UR6, UPT, UPT, UR8, -UR6, URZ ;  /* 0x800000060806b290 */ /* 0x000fe4000fffe0ff */
[----:B------:R-:W-:Y:S02]  /*4920*/  @!UP3 UIMAD UR14, UR4, UR5, UR14 ;  /* 0x00000005040eb2a4 */ /* 0x000fe4000f8e020e */
[----:B------:R-:W-:Y:S01]  /*4930*/  @!UP3 UIMAD UR13, UR6, UR10, UR13 ;  /* 0x0000000a060db2a4 */ /* 0x000fe2000f8e020d */
[----:B------:R-:W-:Y:S11]  /*4940*/  BRA.U UP4, `(.L_x_76) ;  /* 0x0000000104107547 */ /* 0x000ff6000b800000 */
[----:B------:R-:W-:Y:S04]  /*4950*/  MOV R2, UR39 ;  /* 0x0000002700027c02 */ /* 0x000fe80008000f00 */
[----:B------:R-:W-:Y:S04]  /*4960*/  SHF.L.U32 R2, R2, 0x1f, RZ ;  /* 0x0000001f02027819 */ /* 0x000fe800000006ff */
[----:B------:R-:W3:Y:S02]  /*4970*/  SYNCS.PHASECHK.TRANS64.TRYWAIT P1, [UR21+0x78], R2 ;  /* 0x00007802ff0075a7 */ /* 0x000ee40008021115 */
[----:B---3--:R-:W-:Y:S05]  /*4980*/  @!P1 BRA `(.L_x_77) ;  /* 0x0000004400549947 */ /* 0x008fea0003800000 */
.L_x_76:
[----:B------:R-:W-:Y:S05]  /*4990*/  BRA.U !UP6, `(.L_x_78) ;  /* 0x000000010e387547 */ /* 0x000fea000b800000 */
[----:B------:R-:W-:Y:S01]  /*49a0*/  UPLOP3.LUT UP1, UPT, UPT, UPT, UP5, 0x80, 0x8 ;  /* 0x000000000008789c */ /* 0x000fe20003f2f050 */
[----:B--2---:R-:W-:Y:S01]  /*49b0*/  HFMA2 R0, -RZ, RZ, 0, 5.9604644775390625e-08 ;  /* 0x00000001ff007431 */ /* 0x004fe200000001ff */
[----:B------:R-:W2:Y:S01]  /*49c0*/  LDCU.64 UR8, c[0x0][0x358] ;  /* 0x00006b00ff0877ac */ /* 0x000ea20008000a00 */
[----:B------:R-:W-:Y:S03]  /*49d0*/  IMAD.MOV.U32 R45, RZ, RZ, 0x1 ;  /* 0x00000001ff2d7424 */ /* 0x000fe600078e00ff */
[----:B------:R-:W-:Y:S05]  /*49e0*/  PLOP3.LUT P1, PT, PT, PT, UP1, 0x80, 0x8 ;  /* 0x000000000008781c */ /* 0x000fea0003f2f018 */
[----:B------:R-:W3:Y:S01]  /*49f0*/  @UP1 LDCU.64 UR4, c[0x0][0x888] ;  /* 0x00011100ff0417ac */ /* 0x000ee20008000a00 */
[----:B------:R-:W-:Y:S07]  /*4a00*/  @UP1 UIMAD UR6, UR36, UR30, URZ ;  /* 0x0000001e240612a4 */ /* 0x000fee000f8e02ff */
[----:B------:R-:W-:Y:S01]  /*4a10*/  @!P1 PRMT R45, R0, 0x7610, R45 ;  /* 0x00007610002d9816 */ /* 0x000fe2000000002d */
[----:B---3--:R-:W-:Y:S06]  /*4a20*/  @UP1 UIMAD.WIDE UR4, UR6, 0x4, UR4 ;  /* 0x00000004060418a5 */ /* 0x008fec000f8e0204 */
[----:B------:R-:W-:Y:S01]  /*4a30*/  IMAD.U32 R6, RZ, RZ, UR4 ;  /* 0x00000004ff067e24 */ /* 0x000fe2000f8e00ff */
[----:B------:R-:W-:Y:S04]  /*4a40*/  MOV R7, UR5 ;  /* 0x0000000500077c02 */ /* 0x000fe80008000f00 */
[----:B------:R-:W3:Y:S01]  /*4a50*/  @!UP1 LDCU UR4, c[0x0][0x880] ;  /* 0x00011000ff0497ac */ /* 0x000ee20008000800 */
[----:B--2--5:R4:W5:Y:S02]  /*4a60*/  @P1 LDG.E R27, desc[UR8][R6.64] ;  /* 0x00000008061b1981 */ /* 0x024964000c1e1900 */
[----:B---34-:R-:W-:Y:S07]  /*4a70*/  @!P1 IMAD.U32 R27, RZ, RZ, UR4 ;  /* 0x00000004ff1b9e24 */ /* 0x018fee000f8e00ff */
.L_x_78:
[----:B-----5:R-:W-:Y:S01]  /*4a80*/  @!P0 FSETP.EQ.AND P2, PT, R27, RZ, PT ;  /* 0x000000ff1b00820b */ /* 0x020fe20003f42000 */
[----:B------:R-:W-:Y:S01]  /*4a90*/  @!UPT UIADD3 URZ, UPT, UPT, URZ, URZ, URZ ;  /* 0x000000fffffff290 */ /* 0x000fe2000fffe0ff */
[----:B------:R-:W-:Y:S11]  /*4aa0*/  @!P0 BRA `(.L_x_79) ;  /* 0x0000000000148947 */ /* 0x000ff60003800000 */
[----:B------:R-:W-:Y:S02]  /*4ab0*/  LOP3.LUT P0, RZ, R45, 0xff, RZ, 0xc0, !PT ;  /* 0x000000ff2dff7812 */ /* 0x000fe4000780c0ff */
[----:B------:R-:W-:Y:S04]  /*4ac0*/  PLOP3.LUT P2, PT, PT, PT, UP1, 0x80, 0x8 ;  /* 0x000000000008781c */ /* 0x000fe80003f4f018 */
[----:B------:R-:W-:Y:S07]  /*4ad0*/  PLOP3.LUT P2, PT, P2, PT, PT, 0x8, 0x80 ;  /* 0x000000000080781c */ /* 0x000fee000174e170 */
[----:B------:R-:W-:Y:S11]  /*4ae0*/  @P0 FSETP.EQ.AND P2, PT, R27, RZ, PT ;  /* 0x000000ff1b00020b */ /* 0x000ff60003f42000 */
[----:B------:R-:W-:Y:S02]  /*4af0*/  @!UPT UIADD3 URZ, UPT, UPT, URZ, URZ, URZ ;  /* 0x000000fffffff290 */ /* 0x000fe4000fffe0ff */
.L_x_79:
[----:B------:R-:W3:Y:S01]  /*4b00*/  SYNCS.PHASECHK.TRANS64.TRYWAIT P0, [UR21+0x50], R4 ;  /* 0x00005004ff0075a7 */ /* 0x000ee20008001115 */
[----:B------:R-:W-:Y:S04]  /*4b10*/  ELECT P1, URZ, PT ;  /* 0x0000000000ff782f */ /* 0x000fe80003820000 */
[----:B------:R-:W-:Y:S01]  /*4b20*/  PLOP3.LUT P1, PT, P2, P1, PT, 0xf2, 0x2f ;  /* 0x00000000002f781c */ /* 0x000fe20001723e72 */
[----:B------:R-:W-:Y:S01]  /*4b30*/  @!UPT UIADD3 URZ, UPT, UPT, URZ, URZ, URZ ;  /* 0x000000fffffff290 */ /* 0x000fe2000fffe0ff */
[----:B---3--:R-:W-:Y:S11]  /*4b40*/  @!P0 BRA `(.L_x_80) ;  /* 0x0000004000fc8947 */ /* 0x008ff60003800000 */
.L_x_165:
[----:B--2---:R-:W-:Y:S01]  /*4b50*/  @!P1 IADD3 R2, P0, PT, R12, 0x580, RZ ;  /* 0x000005800c029810 */ /* 0x004fe20007f1e0ff */
[----:B------:R-:W-:Y:S01]  /*4b60*/  VOTEU.ALL UP0, P1 ;  /* 0x0000000000ff7886 */ /* 0x000fe20000800000 */
[----:B------:R-:W-:Y:S01]  /*4b70*/  UMOV UR6, 0x0 ;  /* 0x0000000000067882 */ /* 0x000fe20000000000 */
[----:B------:R-:W-:Y:S01]  /*4b80*/  UMOV UR7, 0x10000000 ;  /* 0x1000000000077882 */ /* 0x000fe20000000000 */
[----:B------:R-:W-:Y:S01]  /*4b90*/  @!P1 R2UR UR5, R2 ;  /* 0x00000000020592ca */ /* 0x000fe200000e0000 */
[----:B------:R-:W-:Y:S01]  /*4ba0*/  @!P1 IMAD.X R0, RZ, RZ, R13, P0 ;  /* 0x000000ffff009224 */ /* 0x000fe200000e060d */
[----:B------:R-:W-:Y:S01]  /*4bb0*/  @!UP0 UIADD3 UR32, UPT, UPT, UR21, 0x200, URZ ;  /* 0x0000020015208890 */ /* 0x000fe2000fffe0ff */
[----:B------:R-:W-:Y:S03]  /*4bc0*/  VOTEU.ALL UP0, P1 ;  /* 0x0000000000ff7886 */ /* 0x000fe60000800000 */
[----:B------:R-:W-:Y:S01]  /*4bd0*/  @!P1 R2UR UR4, R0 ;  /* 0x00000000000492ca */ /* 0x000fe200000e0000 */
[----:B------:R-:W-:Y:S06]  /*4be0*/  @!P1 IMAD.MOV.U32 R0, RZ, RZ, 0x1000 ;  /* 0x00001000ff009424 */ /* 0x000fec00078e00ff */
[----:B------:R-:W-:Y:S06]  /*4bf0*/  IMAD.U32 R6, RZ, RZ, UR5 ;  /* 0x00000005ff067e24 */ /* 0x000fec000f8e00ff */
[----:B------:R-:W-:Y:S01]  /*4c00*/  IMAD.U32 R7, RZ, RZ, UR4 ;  /* 0x00000004ff077e24 */ /* 0x000fe2000f8e00ff */
[----:B------:R-:W-:Y:S04]  /*4c10*/  @!P1 R2UR UR4, R6 ;  /* 0x00000000060492ca */ /* 0x000fe800000e0000 */
[----:B------:R-:W-:Y:S11]  /*4c20*/  @!P1 R2UR UR5, R7 ;  /* 0x00000000070592ca */ /* 0x000ff600000e0000 */
[----:B------:R-:W-:Y:S02]  /*4c30*/  @!UPT UIADD3 URZ, UPT, UPT, URZ, URZ, URZ ;  /* 0x000000fffffff290 */ /* 0x000fe4000fffe0ff */
[----:B------:R2:W-:Y:S01]  /*4c40*/  @!UP0 UTMALDG.3D [UR32], [UR4], desc[UR6] ;  /* 0x00000620040085b4 */ /* 0x0005e20008011000 */
[----:B------:R3:W-:Y:S01]  /*4c50*/  @!P1 SYNCS.ARRIVE.TRANS64.RED.A0TR RZ, [UR21+0x30], R0 ;  /* 0x00003000ffff99a7 */ /* 0x0007e20008300415 */
[----:B--2---:R-:W-:Y:S09]  /*4c60*/  UPRMT UR4, UR47, 0x654, UR33 ;  /* 0x000006542f047896 */ /* 0x004ff20008000021 */
[----:B------:R-:W-:Y:S01]  /*4c70*/  SYNCS.ARRIVE.TRANS64.RED.A1T0 RZ, [UR4], RZ ;  /* 0x000000ffffff79a7 */ /* 0x000fe20008100404 */
[----:B------:R-:W2:Y:S02]  /*4c80*/  SYNCS.PHASECHK.TRANS64.TRYWAIT P0, [UR21+0x58], R4 ;  /* 0x00005804ff0075a7 */ /* 0x000ea40008001115 */
[----:B--23--:R-:W-:Y:S05]  /*4c90*/  @!P0 BRA `(.L_x_81) ;  /* 0x0000004000c08947 */ /* 0x00cfea0003800000 */
.L_x_167:
[----:B------:R-:W-:Y:S01]  /*4ca0*/  @!P1 IADD3 R2, P0, PT, R12, 0x580, RZ ;  /* 0x000005800c029810 */ /* 0x000fe20007f1e0ff */
[----:B------:R-:W-:Y:S01]  /*4cb0*/  VOTEU.ALL UP0, P1 ;  /* 0x0000000000ff7886 */ /* 0x000fe20000800000 */
[----:B------:R-:W-:Y:S01]  /*4cc0*/  UMOV UR6, 0x0 ;  /* 0x0000000000067882 */ /* 0x000fe20000000000 */
[----:B------:R-:W-:Y:S01]  /*4cd0*/  UMOV UR7, 0x10000000 ;  /* 0x1000000000077882 */ /* 0x000fe20000000000 */
[----:B------:R-:W-:Y:S01]  /*4ce0*/  @!P1 R2UR UR5, R2 ;  /* 0x00000000020592ca */ /* 0x000fe200000e0000 */
[----:B--2---:R-:W-:Y:S01]  /*4cf0*/  @!P1 IMAD.X R0, RZ, RZ, R13, P0 ;  /* 0x000000ffff009224 */ /* 0x004fe200000e060d */
[----:B------:R-:W-:Y:S02]  /*4d00*/  @!UP0 UIADD3 UR26, UPT, UPT, UR34, 0x20, URZ ;  /* 0x00000020221a8890 */ /* 0x000fe4000fffe0ff */
[----:B------:R-:W-:Y:S02]  /*4d10*/  @!UP0 UIADD3 UR24, UPT, UPT, UR21, 0x1200, URZ ;  /* 0x0000120015188890 */ /* 0x000fe4000fffe0ff */
[----:B------:R-:W-:Y:S01]  /*4d20*/  @!P1 R2UR UR4, R0 ;  /* 0x00000000000492ca */ /* 0x000fe200000e0000 */
[----:B------:R-:W-:Y:S01]  /*4d30*/  VOTEU.ALL UP0, P1 ;  /* 0x0000000000ff7886 */ /* 0x000fe20000800000 */
[----:B------:R-:W-:Y:S01]  /*4d40*/  UMOV UR27, UR35 ;  /* 0x00000023001b7c82 */ /* 0x000fe20008000000 */
[----:B------:R-:W-:Y:S01]  /*4d50*/  UMOV UR28, UR36 ;  /* 0x00000024001c7c82 */ /* 0x000fe20008000000 */
[----:B------:R-:W-:Y:S03]  /*4d60*/  @!P1 IMAD.MOV.U32 R0, RZ, RZ, 0x1000 ;  /* 0x00001000ff009424 */ /* 0x000fe600078e00ff */
        /* <DEDUP_REMOVED lines=11> */
.L_x_169:
[----:B------:R-:W-:Y:S01]  /*4e20*/  @!P1 IADD3 R2, P0, PT, R12, 0x580, RZ ;  /* 0x000005800c029810 */ /* 0x000fe20007f1e0ff */
[----:B------:R-:W-:Y:S01]  /*4e30*/  VOTEU.ALL UP0, P1 ;  /* 0x0000000000ff7886 */ /* 0x000fe20000800000 */
[----:B------:R-:W-:Y:S01]  /*4e40*/  UMOV UR6, 0x0 ;  /* 0x0000000000067882 */ /* 0x000fe20000000000 */
[----:B------:R-:W-:Y:S01]  /*4e50*/  UMOV UR7, 0x10000000 ;  /* 0x1000000000077882 */ /* 0x000fe20000000000 */
[----:B------:R-:W-:Y:S01]  /*4e60*/  @!P1 R2UR UR5, R2 ;  /* 0x00000000020592ca */ /* 0x000fe200000e0000 */
[----:B--2---:R-:W-:Y:S01]  /*4e70*/  @!P1 IMAD.X R0, RZ, RZ, R13, P0 ;  /* 0x000000ffff009224 */ /* 0x004fe200000e060d */
[----:B------:R-:W-:Y:S01]  /*4e80*/  @!UP0 UIADD3 UR18, UPT, UPT, UR34, 0x40, URZ ;  /* 0x0000004022128890 */ /* 0x000fe2000fffe0ff */
[----:B------:R-:W-:Y:S01]  /*4e90*/  VIADD R10, R10, 0x1 ;  /* 0x000000010a0a7836 */ /* 0x000fe20000000000 */
        /* <DEDUP_REMOVED lines=17> */
.L_x_171:
[----:B------:R-:W-:Y:S01]  /*4fb0*/  @!P1 IADD3 R2, P0, PT, R12, 0x580, RZ ;  /* 0x000005800c029810 */ /* 0x000fe20007f1e0ff */
[----:B------:R-:W-:Y:S01]  /*4fc0*/  VOTEU.ALL UP0, P1 ;  /* 0x0000000000ff7886 */ /* 0x000fe20000800000 */
[----:B------:R-:W-:Y:S01]  /*4fd0*/  UMOV UR6, 0x0 ;  /* 0x0000000000067882 */ /* 0x000fe20000000000 */
[----:B------:R-:W-:Y:S01]  /*4fe0*/  UMOV UR7, 0x10000000 ;  /* 0x1000000000077882 */ /* 0x000fe20000000000 */
[----:B------:R-:W-:Y:S01]  /*4ff0*/  @!P1 R2UR UR5, R2 ;  /* 0x00000000020592ca */ /* 0x000fe200000e0000 */
[----:B--2---:R-:W-:Y:S01]  /*5000*/  @!P1 IMAD.X R0, RZ, RZ, R13, P0 ;  /* 0x000000ffff009224 */ /* 0x004fe200000e060d */
[----:B------:R-:W-:Y:S01]  /*5010*/  @!UP0 UIADD3 UR10, UPT, UPT, UR34, 0x60, URZ ;  /* 0x00000060220a8890 */ /* 0x000fe2000fffe0ff */
[----:B------:R-:W-:Y:S01]  /*5020*/  R2UR UR16, R47 ;  /* 0x000000002f1072ca */ /* 0x000fe200000e0000 */
[----:B------:R-:W-:Y:S01]  /*5030*/  @!UP0 UIADD3 UR8, UPT, UPT, UR21, 0x3200, URZ ;  /* 0x0000320015088890 */ /* 0x000fe2000fffe0ff */
[----:B------:R-:W-:Y:S01]  /*5040*/  ISETP.NE.AND P0, PT, R10, 0x2, PT ;  /* 0x000000020a00780c */ /* 0x000fe20003f05270 */
[----:B------:R-:W-:Y:S01]  /*5050*/  @!UP0 UIADD3 UR9, UPT, UPT, UR21, 0x48, URZ ;  /* 0x0000004815098890 */ /* 0x000fe2000fffe0ff */
[----:B------:R-:W-:Y:S01]  /*5060*/  @!P1 R2UR UR4, R0 ;  /* 0x00000000000492ca */ /* 0x000fe200000e0000 */
[----:B------:R-:W-:Y:S01]  /*5070*/  VOTEU.ALL UP0, P1 ;  /* 0x0000000000ff7886 */ /* 0x000fe20000800000 */
[----:B------:R-:W-:Y:S01]  /*5080*/  UMOV UR11, UR35 ;  /* 0x00000023000b7c82 */ /* 0x000fe20008000000 */
[----:B------:R-:W-:Y:S01]  /*5090*/  UMOV UR12, UR36 ;  /* 0x00000024000c7c82 */ /* 0x000fe20008000000 */
[----:B------:R-:W-:Y:S01]  /*50a0*/  SEL R0, RZ, 0x1, P0 ;  /* 0x00000001ff007807 */ /* 0x000fe20000000000 */
[----:B------:R-:W-:Y:S01]  /*50b0*/  UIADD3 UR28, UPT, UPT, UR13, UR63, URZ ;  /* 0x0000003f0d1c7290 */ /* 0x000fe2000fffe0ff */
[----:B------:R-:W-:Y:S01]  /*50c0*/  IMAD.U32 R4, RZ, RZ, UR5 ;  /* 0x00000005ff047e24 */ /* 0x000fe2000f8e00ff */
[----:B------:R-:W-:Y:S01]  /*50d0*/  LOP3.LUT R11, R11, 0x1, RZ, 0x3c, !PT ;  /* 0x000000010b0b7812 */ /* 0x000fe200078e3cff */
[----:B------:R-:W-:Y:S01]  /*50e0*/  UMOV UR36, UR29 ;  /* 0x0000001d00247c82 */ /* 0x000fe20008000000 */
[----:B------:R-:W-:Y:S01]  /*50f0*/  LOP3.LUT R9, R9, R0, RZ, 0x3c, !PT ;  /* 0x0000000009097212 */ /* 0x000fe200078e3cff */
[----:B------:R-:W-:Y:S01]  /*5100*/  UIADD3 UR24, UPT, UPT, UR14, UR16, URZ ;  /* 0x000000100e187290 */ /* 0x000fe2000fffe0ff */
[----:B------:R-:W-:Y:S01]  /*5110*/  SEL R10, R10, RZ, P0 ;  /* 0x000000ff0a0a7207 */ /* 0x000fe20000000000 */
[----:B------:R-:W-:Y:S01]  /*5120*/  UPLOP3.LUT UP4, UPT, UPT, UPT, UPT, 0x80, 0x8 ;  /* 0x000000000008789c */ /* 0x000fe20003f8f070 */
[----:B------:R-:W-:Y:S01]  /*5130*/  IMAD.U32 R5, RZ, RZ, UR4 ;  /* 0x00000004ff057e24 */ /* 0x000fe2000f8e00ff */
[----:B------:R-:W-:Y:S04]  /*5140*/  @!P1 R2UR UR4, R4 ;  /* 0x00000000040492ca */ /* 0x000fe800000e0000 */
[----:B------:R-:W-:Y:S11]  /*5150*/  @!P1 R2UR UR5, R5 ;  /* 0x00000000050592ca */ /* 0x000ff600000e0000 */
[----:B------:R-:W-:Y:S02]  /*5160*/  @!UPT UIADD3 URZ, UPT, UPT, URZ, URZ, URZ ;  /* 0x000000fffffff290 */ /* 0x000fe4000fffe0ff */
[----:B------:R2:W-:Y:S01]  /*5170*/  @!UP0 UTMALDG.3D [UR8], [UR4], desc[UR6] ;  /* 0x00000608040085b4 */ /* 0x0005e20008011000 */
[----:B------:R2:W-:Y:S01]  /*5180*/  @!P1 SYNCS.ARRIVE.TRANS64.RED.A0TR RZ, [UR21+0x48], R3 ;  /* 0x00004803ffff99a7 */ /* 0x0005e20008300415 */
[----:B------:R-:W-:Y:S01]  /*5190*/  SYNCS.ARRIVE.TRANS64.RED.A1T0 RZ, [UR40], RZ ;  /* 0x000000ffffff79a7 */ /* 0x000fe20008100428 */
[----:B------:R-:W-:Y:S05]  /*51a0*/  BRA.U UP2, `(.L_x_84) ;  /* 0xfffffff102507547 */ /* 0x000fea000b83ffff */
[----:B------:R-:W-:-:S04]  /*51b0*/  SHF.L.U32 R2, R11, 0x1f, RZ ;  /* 0x0000001f0b027819 */ /* 0x000fc800000006ff */
[----:B------:R-:W3:Y:S02]  /*51c0*/  SYNCS.PHASECHK.TRANS64.TRYWAIT P0, [UR21+0x50], R2 ;  /* 0x00005002ff0075a7 */ /* 0x000ee40008001115 */
[----:B---3--:R-:W-:Y:S05]  /*51d0*/  @!P0 BRA `(.L_x_85) ;  /* 0x0000003c00b88947 */ /* 0x008fea0003800000 */
.L_x_173:
[----:B------:R-:W4:Y:S02]  /*51e0*/  SYNCS.PHASECHK.TRANS64.TRYWAIT P0, [UR21+0x58], R2 ;  /* 0x00005802ff0075a7 */ /* 0x000f240008001115 */
[----:B----4-:R-:W-:Y:S05]  /*51f0*/  @!P0 BRA `(.L_x_86) ;  /* 0x0000003c00c88947 */ /* 0x010fea0003800000 */
.L_x_175:
[----:B------:R-:W4:Y:S02]  /*5200*/  SYNCS.PHASECHK.TRANS64.TRYWAIT P0, [UR21+0x60], R2 ;  /* 0x00006002ff0075a7 */ /* 0x000f240008001115 */
[----:B----4-:R-:W-:Y:S05]  /*5210*/  @!P0 BRA `(.L_x_87) ;  /* 0x0000003c00d88947 */ /* 0x010fea0003800000 */
.L_x_177:
[----:B---3--:R-:W-:-:S07]  /*5220*/  MOV R0, UR21 ;  /* 0x0000001500007c02 */ /* 0x008fce0008000f00 */
.L_x_88:
[----:B---3--:R-:W-:-:S04]  /*5230*/  SHF.L.U32 R2, R11, 0x1f, RZ ;  /* 0x0000001f0b027819 */ /* 0x008fc800000006ff */
[----:B------:R3:W4:Y:S03]  /*5240*/  SYNCS.PHASECHK.TRANS64.TRYWAIT P0, [R0+URZ+0x68], R2 ;  /* 0x00006802000075a7 */ /* 0x00072600080011ff */
[----:B----4-:R-:W-:Y:S05]  /*5250*/  @!P0 NANOSLEEP.SYNCS 0x989680 ;  /* 0x009896800000895d */ /* 0x010fea0003900000 */
[----:B------:R-:W4:Y:S02]  /*5260*/  @!P0 SYNCS.PHASECHK.TRANS64 P0, [R0+URZ+0x68], R2 ;  /* 0x00006802000085a7 */ /* 0x000f2400080010ff */
[----:B-12-4-:R-:W-:Y:S05]  /*5270*/  @P0 EXIT ;  /* 0x000000000000094d */ /* 0x016fea0003800000 */
[----:B------:R-:W-:Y:S05]  /*5280*/  BRA `(.L_x_88) ;  /* 0xfffffffc00e87947 */ /* 0x000fea000383ffff */
.L_x_73:
[----:B------:R-:W-:-:S06]  /*5290*/  UISETP.GE.AND UP0, UPT, UR18, 0x4, UPT ;  /* 0x000000041200788c */ /* 0x000fcc000bf06270 */
[----:B------:R-:W-:-:S13]  /*52a0*/  PLOP3.LUT P0, PT, PT, PT, UP0, 0x80, 0x8 ;  /* 0x000000000008781c */ /* 0x000fda0003f0f008 */
[----:B-1----:R-:W-:Y:S05]  /*52b0*/  @!P0 EXIT ;  /* 0x000000000000894d */ /* 0x002fea0003800000 */
[----:B------:R-:W-:Y:S01]  /*52c0*/  BAR.SYNC.DEFER_BLOCKING 0x6, 0xa0 ;  /* 0x0182800000007b1d */ /* 0x000fe20000010000 */
[C---:B------:R-:W-:Y:S01]  /*52d0*/  IMAD.SHL.U32 R3, R56.reuse, 0x20, RZ ;  /* 0x0000002038037824 */ /* 0x040fe200078e00ff */
[C---:B------:R-:W-:Y:S01]  /*52e0*/  LOP3.LUT P0, RZ, R56.reuse, 0x4, RZ, 0xc0, !PT ;  /* 0x0000000438ff7812 */ /* 0x040fe2000780c0ff */
[C---:B------:R-:W-:Y:S01]  /*52f0*/  IMAD.SHL.U32 R2, R56.reuse, 0x10, RZ ;  /* 0x0000001038027824 */ /* 0x040fe200078e00ff */
[----:B------:R-:W-:Y:S01]  /*5300*/  CS2R R52, SRZ ;  /* 0x0000000000347805 */ /* 0x000fe2000001ff00 */
[C---:B------:R-:W-:Y:S01]  /*5310*/  IMAD.SHL.U32 R44, R56.reuse, 0x4, RZ ;  /* 0x00000004382c7824 */ /* 0x040fe200078e00ff */
[----:B------:R-:W-:Y:S01]  /*5320*/  UMOV UR44, 0x400 ;  /* 0x00000400002c7882 */ /* 0x000fe20000000000 */
[----:B------:R-:W1:Y:S01]  /*5330*/  LDCU.64 UR4, c[0x0][0x890] ;  /* 0x00011200ff0477ac */ /* 0x000e620008000a00 */
[----:B------:R-:W2:Y:S01]  /*5340*/  LDC.64 R42, c[0x0][0x8b0] ;  /* 0x00022c00ff2a7b82 */ /* 0x000ea20000000a00 */
[----:B------:R-:W-:Y:S01]  /*5350*/  LOP3.LUT R6, R3, 0xc0, RZ, 0xc0, !PT ;  /* 0x000000c003067812 */ /* 0x000fe200078ec0ff */
[----:B------:R-:W-:Y:S01]  /*5360*/  IMAD.U32 R23, R56, 0x10000, RZ ;  /* 0x0001000038177824 */ /* 0x000fe200078e00ff */
[----:B------:R-:W-:Y:S01]  /*5370*/  ULEA UR44, UR47, UR44, 0x18 ;  /* 0x0000002c2f2c7291 */ /* 0x000fe2000f8ec0ff */
[----:B------:R-:W-:Y:S01]  /*5380*/  LOP3.LUT R2, R2, 0x600, RZ, 0xc0, !PT ;  /* 0x0000060002027812 */ /* 0x000fe200078ec0ff */
[----:B------:R-:W-:Y:S01]  /*5390*/  IMAD.MOV.U32 R55, RZ, RZ, 0x20 ;  /* 0x00000020ff377424 */ /* 0x000fe200078e00ff */
[----:B------:R-:W-:Y:S01]  /*53a0*/  LOP3.LUT R44, R6, 0x18, R44, 0xf8, !PT ;  /* 0x00000018062c7812 */ /* 0x000fe200078ef82c */
[----:B------:R-:W-:Y:S01]  /*53b0*/  IMAD.MOV.U32 R54, RZ, RZ, 0x1 ;  /* 0x00000001ff367424 */ /* 0x000fe200078e00ff */
[----:B------:R-:W3:Y:S01]  /*53c0*/  LDC.64 R40, c[0x0][0x8a8] ;  /* 0x00022a00ff287b82 */ /* 0x000ee20000000a00 */
[----:B------:R-:W-:Y:S01]  /*53d0*/  SHF.R.U32.HI R6, RZ, 0x1, R56 ;  /* 0x00000001ff067819 */ /* 0x000fe20000011638 */
[----:B------:R-:W-:Y:S01]  /*53e0*/  IMAD.MOV.U32 R22, RZ, RZ, RZ ;  /* 0x000000ffff167224 */ /* 0x000fe200078e00ff */
[--C-:B------:R-:W-:Y:S01]  /*53f0*/  LOP3.LUT R2, R2, 0x20, R3.reuse, 0xf8, !PT ;  /* 0x0000002002027812 */ /* 0x100fe200078ef803 */
[----:B------:R-:W-:Y:S01]  /*5400*/  IMAD.MOV.U32 R51, RZ, RZ, RZ ;  /* 0x000000ffff337224 */ /* 0x000fe200078e00ff */
[----:B------:R-:W-:Y:S01]  /*5410*/  LOP3.LUT R23, R23, 0x600000, RZ, 0xc0, !PT ;  /* 0x0060000017177812 */ /* 0x000fe200078ec0ff */
[----:B------:R-:W4:Y:S01]  /*5420*/  LDCU UR60, c[0x0][0x370] ;  /* 0x00006e00ff3c77ac */ /* 0x000f220008000800 */
[----:B------:R-:W-:Y:S01]  /*5430*/  LOP3.LUT R44, R44, 0x8, R6, 0x78, !PT ;  /* 0x000000082c2c7812 */ /* 0x000fe200078e7806 */
[----:B------:R-:W4:Y:S01]  /*5440*/  LDS R0, [UR44+0x130] ;  /* 0x0001302cff007984 */ /* 0x000f220008000800 */
[----:B-1----:R-:W-:Y:S01]  /*5450*/  IMAD.U32 R58, RZ, RZ, UR4 ;  /* 0x00000004ff3a7e24 */ /* 0x002fe2000f8e00ff */
[----:B------:R-:W-:Y:S01]  /*5460*/  UIADD3 UR4, UPT, UPT, UR44, 0x200, URZ ;  /* 0x000002002c047890 */ /* 0x000fe2000fffe0ff */
[----:B------:R-:W-:Y:S01]  /*5470*/  LOP3.LUT R2, R2, 0x100, R3, 0xf8, !PT ;  /* 0x0000010002027812 */ /* 0x000fe200078ef803 */
[----:B------:R-:W-:Y:S01]  /*5480*/  IMAD.U32 R57, RZ, RZ, UR5 ;  /* 0x00000005ff397e24 */ /* 0x000fe2000f8e00ff */
[----:B------:R-:W-:Y:S01]  /*5490*/  LOP3.LUT R56, R56, 0x60, RZ, 0xc0, !PT ;  /* 0x0000006038387812 */ /* 0x000fe200078ec0ff */
[----:B------:R-:W1:Y:S01]  /*54a0*/  LDCU UR43, c[0x0][0xb0c] ;  /* 0x00016180ff2b77ac */ /* 0x000e620008000800 */
[----:B------:R-:W-:Y:S01]  /*54b0*/  LOP3.LUT R44, R2, R44, RZ, 0xfc, !PT ;  /* 0x0000002c022c7212 */ /* 0x000fe200078efcff */
[----:B------:R-:W-:Y:S01]  /*54c0*/  IMAD.U32 R49, RZ, RZ, UR4 ;  /* 0x00000004ff317e24 */ /* 0x000fe2000f8e00ff */
[----:B------:R-:W-:Y:S01]  /*54d0*/  SEL R55, R55, 0xffffffe0, !P0 ;  /* 0xffffffe037377807 */ /* 0x000fe20004000000 */
[----:B------:R-:W1:Y:S01]  /*54e0*/  LDCU UR39, c[0x0][0xb30] ;  /* 0x00016600ff2777ac */ /* 0x000e620008000800 */
[----:B------:R-:W1:Y:S01]  /*54f0*/  LDCU.64 UR54, c[0x0][0x888] ;  /* 0x00011100ff3677ac */ /* 0x000e620008000a00 */
[----:B------:R-:W1:Y:S01]  /*5500*/  LDCU.64 UR40, c[0x0][0xb28] ;  /* 0x00016500ff2877ac */ /* 0x000e620008000a00 */
[----:B------:R-:W1:Y:S01]  /*5510*/  LDCU.128 UR56, c[0x0][0xb10] ;  /* 0x00016200ff3877ac */ /* 0x000e620008000c00 */
[----:B------:R-:W1:Y:S01]  /*5520*/  LDCU UR53, c[0x0][0x374] ;  /* 0x00006e80ff3577ac */ /* 0x000e620008000800 */
[----:B------:R-:W-:Y:S01]  /*5530*/  UMOV UR52, URZ ;  /* 0x000000ff00347c82 */ /* 0x000fe20008000000 */
[----:B------:R-:W-:Y:S01]  /*5540*/  UMOV UR46, URZ ;  /* 0x000000ff002e7c82 */ /* 0x000fe20008000000 */
[----:B-1234-:R-:W-:-:S07]  /*5550*/  IMAD.IADD R23, R0, 0x1, R23 ;  /* 0x0000000100177824 */ /* 0x01efce00078e0217 */
.L_x_132:
[C---:B------:R-:W-:Y:S02]  /*5560*/  LEA R3, R51.reuse, UR44, 0x3 ;  /* 0x0000002c33037c11 */ /* 0x040fe4000f8e18ff */
[----:B------:R-:W-:Y:S02]  /*5570*/  SHF.L.U32 R0, R52, 0x1f, RZ ;  /* 0x0000001f34007819 */ /* 0x000fe400000006ff */
[----:B-1----:R-:W-:Y:S02]  /*5580*/  LEA R4, R51, UR44, 0x4 ;  /* 0x0000002c33047c11 */ /* 0x002fe4000f8e20ff */
[----:B------:R-:W1:Y:S02]  /*5590*/  SYNCS.PHASECHK.TRANS64.TRYWAIT P0, [R3+URZ+0x80], R0 ;  /* 0x00008000030075a7 */ /* 0x000e6400080011ff */
[----:B-12---:R-:W-:Y:S05]  /*55a0*/  @!P0 BRA `(.L_x_89) ;  /* 0x0000003c000c8947 */ /* 0x006fea0003800000 */
.L_x_178:
        /* <DEDUP_REMOVED lines=8> */
[----:B--2---:R-:W-:Y:S11]  /*5630*/  LOP3.LUT P0, RZ, R6, 0x1, RZ, 0xc0, !PT ;  /* 0x0000000106ff7812 */ /* 0x004ff6000780c0ff */
[----:B------:R-:W-:Y:S02]  /*5640*/  @!UPT UIADD3 URZ, UPT, UPT, URZ, URZ, URZ ;  /* 0x000000fffffff290 */ /* 0x000fe4000fffe0ff */
[----:B---3--:R-:W-:Y:S01]  /*5650*/  VOTEU.ANY UP1, P0 ;  /* 0x0000000000ff7886 */ /* 0x008fe20000020100 */
[----:B------:R-:W-:Y:S01]  /*5660*/  PLOP3.LUT P0, PT, PT, PT, UP1, 0x80, 0x8 ;  /* 0x000000000008781c */ /* 0x000fe20003f0f018 */
[----:B------:R-:W-:Y:S11]  /*5670*/  UP2UR UR62, UPR, URZ, 0x2 ;  /* 0x00000002ff3e7883 */ /* 0x000ff60008000000 */
[----:B------:R-:W-:Y:S01]  /*5680*/  @!UPT UIADD3 URZ, UPT, UPT, URZ, URZ, URZ ;  /* 0x000000fffffff290 */ /* 0x000fe2000fffe0ff */
[----:B-1----:R-:W-:Y:S02]  /*5690*/  @P0 SHF.R.U32.HI R0, RZ, 0x10, R5 ;  /* 0x00000010ff000819 */ /* 0x002fe40000011605 */
        /* <DEDUP_REMOVED lines=12> */
[----:B------:R-:W2:Y:S01]  /*5760*/  LDCU UR12, c[0x0][0xb20] ;  /* 0x00016400ff0c77ac */ /* 0x000ea20008000800 */
[----:B------:R-:W-:Y:S02]  /*5770*/  UIMAD.WIDE.U32 UR4, UR53, UR59, URZ ;  /* 0x0000003b350472a5 */ /* 0x000fe4000f8e00ff */
[----:B------:R-:W-:Y:S02]  /*5780*/  UIMAD.WIDE.U32 UR6, UR60, UR56, URZ ;  /* 0x000000383c0672a5 */ /* 0x000fe4000f8e00ff */
[----:B------:R-:W-:Y:S02]  /*5790*/  UISETP.NE.AND UP0, UPT, UR58, 0x1, UPT ;  /* 0x000000013a00788c */ /* 0x000fe4000bf05270 */
[----:B------:R-:W-:Y:S02]  /*57a0*/  UIMAD.WIDE.U32 UR8, UR37, UR59, URZ ;  /* 0x0000003b250872a5 */ /* 0x000fe4000f8e00ff */
[----:B------:R-:W-:Y:S02]  /*57b0*/  UIMAD.WIDE.U32 UR10, UR38, UR56, URZ ;  /* 0x00000038260a72a5 */ /* 0x000fe4000f8e00ff */
[----:B------:R-:W-:Y:S02]  /*57c0*/  UISETP.NE.AND UP1, UPT, UR43, 0x1, UPT ;  /* 0x000000012b00788c */ /* 0x000fe4000bf25270 */
[----:B------:R-:W-:Y:S01]  /*57d0*/  UISETP.NE.AND UP2, UPT, UR42, 0x1, UPT ;  /* 0x000000012a00788c */ /* 0x000fe2000bf45270 */
[----:B------:R-:W-:Y:S02]  /*57e0*/  UMOV UR4, UR5 ;  /* 0x0000000500047c82 */ /* 0x000fe40008000000 */
[----:B--2---:R-:W-:Y:S03]  /*57f0*/  USHF.R.U32.HI UR5, URZ, UR12, UR4 ;  /* 0x0000000cff057299 */ /* 0x004fe60008011604 */
[----:B------:R-:W-:Y:S02]  /*5800*/  UMOV UR4, UR7 ;  /* 0x0000000700047c82 */ /* 0x000fe40008000000 */
[----:B------:R-:W-:Y:S02]  /*5810*/  USHF.R.U32.HI UR7, URZ, UR57, UR4 ;  /* 0x00000039ff077299 */ /* 0x000fe40008011604 */
[----:B------:R-:W-:Y:S02]  /*5820*/  USEL UR4, UR53, UR5, !UP0 ;  /* 0x0000000535047287 */ /* 0x000fe4000c000000 */
[----:B------:R-:W-:Y:S01]  /*5830*/  USEL UR7, UR60, UR7, !UP1 ;  /* 0x000000073c077287 */ /* 0x000fe2000c800000 */
[----:B------:R-:W-:Y:S01]  /*5840*/  UMOV UR5, UR9 ;  /* 0x0000000900057c82 */ /* 0x000fe20008000000 */
[----:B------:R-:W-:Y:S02]  /*5850*/  UIMAD.WIDE.U32 UR8, UR4, UR40, URZ ;  /* 0x00000028040872a5 */ /* 0x000fe4000f8e00ff */
[----:B------:R-:W-:Y:S03]  /*5860*/  USHF.R.U32.HI UR6, URZ, UR12, UR5 ;  /* 0x0000000cff067299 */ /* 0x000fe60008011605 */
[----:B------:R-:W-:Y:S01]  /*5870*/  UMOV UR5, UR11 ;  /* 0x0000000b00057c82 */ /* 0x000fe20008000000 */
[----:B------:R-:W-:Y:S02]  /*5880*/  UIMAD.WIDE.U32 UR10, UR7, UR40, URZ ;  /* 0x00000028070a72a5 */ /* 0x000fe4000f8e00ff */
[----:B------:R-:W-:Y:S02]  /*5890*/  USHF.R.U32.HI UR12, URZ, UR57, UR5 ;  /* 0x00000039ff0c7299 */ /* 0x000fe40008011605 */
[----:B------:R-:W-:Y:S01]  /*58a0*/  USEL UR6, UR37, UR6, !UP0 ;  /* 0x0000000625067287 */ /* 0x000fe2000c000000 */
[----:B------:R-:W-:Y:S02]  /*58b0*/  UMOV UR5, UR9 ;  /* 0x0000000900057c82 */ /* 0x000fe40008000000 */
[----:B------:R-:W-:Y:S01]  /*58c0*/  UMOV UR10, UR11 ;  /* 0x0000000b000a7c82 */ /* 0x000fe20008000000 */
[----:B------:R-:W-:Y:S02]  /*58d0*/  @UP2 USHF.R.U32.HI UR4, URZ, UR41, UR5 ;  /* 0x00000029ff042299 */ /* 0x000fe40008011605 */
[----:B------:R-:W-:Y:S02]  /*58e0*/  @UP2 USHF.R.U32.HI UR7, URZ, UR41, UR10 ;  /* 0x00000029ff072299 */ /* 0x000fe4000801160a */
[----:B------:R-:W-:Y:S02]  /*58f0*/  UIMAD UR4, UR42, UR4, URZ ;  /* 0x000000042a0472a4 */ /* 0x000fe4000f8e02ff */
[----:B------:R-:W-:Y:S02]  /*5900*/  UIMAD.WIDE.U32 UR10, UR6, UR40, URZ ;  /* 0x00000028060a72a5 */ /* 0x000fe4000f8e00ff */
[----:B------:R-:W-:Y:S02]  /*5910*/  USEL UR5, UR38, UR12, !UP1 ;  /* 0x0000000c26057287 */ /* 0x000fe4000c800000 */
[----:B------:R-:W-:Y:S02]  /*5920*/  UIMAD UR8, UR42, UR7, URZ ;  /* 0x000000072a0872a4 */ /* 0x000fe4000f8e02ff */
[----:B------:R-:W-:Y:S03]  /*5930*/  UISETP.GE.AND UP0, UPT, UR6, UR4, UPT ;  /* 0x000000040600728c */ /* 0x000fe6000bf06270 */
[----:B------:R-:W-:Y:S01]  /*5940*/  UMOV UR4, UR11 ;  /* 0x0000000b00047c82 */ /* 0x000fe20008000000 */
[----:B------:R-:W-:Y:S02]  /*5950*/  UISETP.GE.OR UP0, UPT, UR5, UR8, UP0 ;  /* 0x000000080500728c */ /* 0x000fe40008706670 */
[----:B------:R-:W-:Y:S02]  /*5960*/  USHF.R.U32.HI UR4, URZ, UR41, UR4 ;  /* 0x00000029ff047299 */ /* 0x000fe40008011604 */
[----:B------:R-:W-:Y:S02]  /*5970*/  UIMAD.WIDE.U32 UR8, UR5, UR40, URZ ;  /* 0x00000028050872a5 */ /* 0x000fe4000f8e00ff */
[----:B------:R-:W-:Y:S02]  /*5980*/  USEL UR11, UR6, UR4, !UP2 ;  /* 0x00000004060b7287 */ /* 0x000fe4000d000000 */
[----:B------:R-:W-:Y:S02]  /*5990*/  UIADD3 UR8, UPT, UPT, -UR5, URZ, URZ ;  /* 0x000000ff05087290 */ /* 0x000fe4000fffe1ff */
[----:B------:R-:W-:Y:S01]  /*59a0*/  UIADD3 UR10, UPT, UPT, -UR11, URZ, URZ ;  /* 0x000000ff0b0a7290 */ /* 0x000fe2000fffe1ff */
[----:B------:R-:W-:Y:S01]  /*59b0*/  @!UP0 UMOV UR4, UR9 ;  /* 0x0000000900048c82 */ /* 0x000fe20008000000 */
[----:B------:R-:W-:Y:S02]  /*59c0*/  UIADD3 UR9, UPT, UPT, -UR6, URZ, URZ ;  /* 0x000000ff06097290 */ /* 0x000fe4000fffe1ff */
[----:B------:R-:W-:Y:S02]  /*59d0*/  @!UP0 USHF.R.U32.HI UR4, URZ, UR41, UR4 ;  /* 0x00000029ff048299 */ /* 0x000fe40008011604 */
[----:B------:R-:W-:Y:S02]  /*59e0*/  UIMAD UR10, UR42, UR10, UR6 ;  /* 0x0000000a2a0a72a4 */ /* 0x000fe4000f8e0206 */
[----:B------:R-:W-:Y:S04]  /*59f0*/  @!UP0 USEL UR4, UR5, UR4, !UP2 ;  /* 0x0000000405048287 */ /* 0x000fe8000d000000 */
[----:B------:R-:W-:Y:S02]  /*5a00*/  @!UP0 UIMAD UR10, UR7, UR10, UR4 ;  /* 0x0000000a070a82a4 */ /* 0x000fe4000f8e0204 */
[----:B------:R-:W-:Y:S02]  /*5a10*/  @!UP0 UIADD3 UR11, UPT, UPT, UR11, -UR4, URZ ;  /* 0x800000040b0b8290 */ /* 0x000fe4000fffe0ff */
[----:B------:R-:W-:Y:S02]  /*5a20*/  UIMAD UR7, UR43, UR8, UR38 ;  /* 0x000000082b0772a4 */ /* 0x000fe4000f8e0226 */
[----:B------:R-:W-:Y:S02]  /*5a30*/  @!UP0 UIMAD UR6, UR11, UR42, UR5 ;  /* 0x0000002a0b0682a4 */ /* 0x000fe4000f8e0205 */
[----:B------:R-:W-:Y:S01]  /*5a40*/  UIMAD UR4, UR58, UR9, UR37 ;  /* 0x000000093a0472a4 */ /* 0x000fe2000f8e0225 */
[----:B------:R-:W-:Y:S02]  /*5a50*/  @!UP0 UMOV UR5, UR10 ;  /* 0x0000000a00058c82 */ /* 0x000fe40008000000 */
[----:B------:R-:W-:Y:S02]  /*5a60*/  UIMAD UR38, UR5, UR43, UR7 ;  /* 0x0000002b052672a4 */ /* 0x000fe4000f8e0207 */
[----:B------:R-:W-:Y:S11]  /*5a70*/  UIMAD UR37, UR6, UR58, UR4 ;  /* 0x0000003a062572a4 */ /* 0x000ff6000f8e0204 */
[----:B------:R-:W-:Y:S01]  /*5a80*/  @!UPT UIADD3 URZ, UPT, UPT, URZ, URZ, URZ ;  /* 0x000000fffffff290 */ /* 0x000fe2000fffe0ff */
.L_x_90:
[----:B------:R-:W-:Y:S01]  /*5a90*/  UISETP.NE.AND UP0, UPT, UR39, 0x1, UPT ;  /* 0x000000012700788c */ /* 0x000fe2000bf05270 */
[----:B------:R-:W-:Y:S01]  /*5aa0*/  LOP3.LUT P0, RZ, R49, 0x1b0, RZ, 0xc0, !PT ;  /* 0x000001b031ff7812 */ /* 0x000fe2000780c0ff */
[----:B------:R-:W-:Y:S01]  /*5ab0*/  USHF.L.U32 UR50, UR24, 0x6, URZ ;  /* 0x0000000618327899 */ /* 0x000fe200080006ff */
[----:B------:R-:W-:Y:S01]  /*5ac0*/  BSSY.RECONVERGENT B6, `(.L_x_91) ;  /* 0x0000034000067945 */ /* 0x000fe20003800200 */
[----:B------:R-:W-:Y:S01]  /*5ad0*/  USHF.L.U32 UR49, UR28, 0x7, URZ ;  /* 0x000000071c317899 */ /* 0x000fe200080006ff */
[----:B------:R-:W-:Y:S06]  /*5ae0*/  IADD3 R51, PT, PT, R51, 0x1, RZ ;  /* 0x0000000133337810 */ /* 0x000fec0007ffe0ff */
[----:B------:R-:W2:Y:S01]  /*5af0*/  @!UP0 LDCU.128 UR12, c[0x0][0xb10] ;  /* 0x00016200ff0c87ac */ /* 0x000ea20008000c00 */
[----:B------:R-:W3:Y:S01]  /*5b00*/  @!UP0 LDCU UR5, c[0x0][0xb0c] ;  /* 0x00016180ff0587ac */ /* 0x000ee20008000800 */
[----:B------:R-:W4:Y:S01]  /*5b10*/  @!UP0 LDCU UR10, c[0x0][0xb20] ;  /* 0x00016400ff0a87ac */ /* 0x000f220008000800 */
[----:B--2---:R-:W-:Y:S02]  /*5b20*/  UIMAD.WIDE.U32 UR8, UR38, UR12, URZ ;  /* 0x0000000c260872a5 */ /* 0x004fe4000f8e00ff */
[----:B------:R-:W-:Y:S02]  /*5b30*/  UIMAD.WIDE.U32 UR6, UR37, UR15, URZ ;  /* 0x0000000f250672a5 */ /* 0x000fe4000f8e00ff */
[----:B------:R-:W-:Y:S03]  /*5b40*/  @!UP0 UISETP.NE.AND UP1, UPT, UR14, 0x1, UPT ;  /* 0x000000010e00888c */ /* 0x000fe6000bf25270 */
[----:B------:R-:W-:Y:S01]  /*5b50*/  @!UP0 UMOV UR4, UR9 ;  /* 0x0000000900048c82 */ /* 0x000fe20008000000 */
[----:B---3--:R-:W-:Y:S02]  /*5b60*/  @!UP0 UISETP.NE.AND UP2, UPT, UR5, 0x1, UPT ;  /* 0x000000010500888c */ /* 0x008fe4000bf45270 */
[----:B------:R-:W-:Y:S01]  /*5b70*/  @!UP0 USHF.R.U32.HI UR4, URZ, UR13, UR4 ;  /* 0x0000000dff048299 */ /* 0x000fe20008011604 */
[----:B------:R-:W-:Y:S02]  /*5b80*/  @!UP0 UMOV UR6, UR7 ;  /* 0x0000000700068c82 */ /* 0x000fe40008000000 */
[----:B----4-:R-:W-:Y:S02]  /*5b90*/  @!UP0 USHF.R.U32.HI UR6, URZ, UR10, UR6 ;  /* 0x0000000aff068299 */ /* 0x010fe40008011606 */
[----:B------:R-:W-:Y:S02]  /*5ba0*/  @!UP0 USEL UR7, UR38, UR4, !UP2 ;  /* 0x0000000426078287 */ /* 0x000fe4000d000000 */
[----:B------:R-:W-:Y:S04]  /*5bb0*/  @!UP0 USEL UR6, UR37, UR6, !UP1 ;  /* 0x0000000625068287 */ /* 0x000fe8000c800000 */
[----:B------:R-:W-:Y:S02]  /*5bc0*/  @!UP0 UIADD3 UR4, UPT, UPT, -UR7, UR6, URZ ;  /* 0x0000000607048290 */ /* 0x000fe4000fffe1ff */
[----:B------:R-:W-:Y:S02]  /*5bd0*/  @!UP0 UIADD3 UR6, UPT, UPT, UR7, -UR6, URZ ;  /* 0x8000000607068290 */ /* 0x000fe4000fffe0ff */
[----:B------:R-:W-:Y:S02]  /*5be0*/  @!UP0 UIMAD UR38, UR4, UR5, UR38 ;  /* 0x00000005042682a4 */ /* 0x000fe4000f8e0226 */
[----:B------:R-:W-:Y:S01]  /*5bf0*/  @!UP0 UIMAD UR37, UR6, UR14, UR37 ;  /* 0x0000000e062582a4 */ /* 0x000fe2000f8e0225 */
[----:B------:R-:W-:Y:S11]  /*5c00*/  @!P0 BRA `(.L_x_92) ;  /* 0x00000000007c8947 */ /* 0x000ff60003800000 */
[----:B------:R-:W2:Y:S01]  /*5c10*/  LDCU.64 UR8, c[0x4][0x80] ;  /* 0x01001000ff0877ac */ /* 0x000ea20008000a00 */
[----:B------:R-:W-:Y:S01]  /*5c20*/  MOV R2, 0x0 ;  /* 0x0000000000027802 */ /* 0x000fe20000000f00 */
[----:B------:R-:W-:Y:S02]  /*5c30*/  HFMA2 R12, -RZ, RZ, 0, 5.9604644775390625e-08 ;  /* 0x00000001ff0c7431 */ /* 0x000fe400000001ff */
[----:B------:R-:W-:Y:S01]  /*5c40*/  IMAD.MOV.U32 R8, RZ, RZ, 0x70 ;  /* 0x00000070ff087424 */ /* 0x000fe200078e00ff */
[----:B------:R3:W4:Y:S01]  /*5c50*/  LDC.64 R14, c[0x4][R2] ;  /* 0x01000000020e7b82 */ /* 0x0007220000000a00 */
[----:B------:R-:W1:Y:S01]  /*5c60*/  LDCU.64 UR6, c[0x4][0x88] ;  /* 0x01001100ff0677ac */ /* 0x000e620008000a00 */
[----:B------:R-:W-:Y:S01]  /*5c70*/  IMAD.MOV.U32 R13, RZ, RZ, RZ ;  /* 0x000000ffff0d7224 */ /* 0x000fe200078e00ff */
[----:B------:R-:W1:Y:S01]  /*5c80*/  LDCU.64 UR4, c[0x4][0x8] ;  /* 0x01000100ff0477ac */ /* 0x000e620008000a00 */
[----:B--2---:R-:W-:Y:S01]  /*5c90*/  MOV R5, UR9 ;  /* 0x0000000900057c02 */ /* 0x004fe20008000f00 */
[----:B------:R-:W-:Y:S01]  /*5ca0*/  IMAD.U32 R4, RZ, RZ, UR8 ;  /* 0x00000008ff047e24 */ /* 0x000fe2000f8e00ff */
[----:B-1----:R-:W-:Y:S01]  /*5cb0*/  MOV R7, UR7 ;  /* 0x0000000700077c02 */ /* 0x002fe20008000f00 */
[----:B------:R-:W-:Y:S01]  /*5cc0*/  IMAD.U32 R6, RZ, RZ, UR6 ;  /* 0x00000006ff067e24 */ /* 0x000fe2000f8e00ff */
[----:B------:R-:W-:Y:S01]  /*5cd0*/  MOV R11, UR5 ;  /* 0x00000005000b7c02 */ /* 0x000fe20008000f00 */
[----:B------:R-:W-:Y:S02]  /*5ce0*/  IMAD.U32 R10, RZ, RZ, UR4 ;  /* 0x00000004ff0a7e24 */ /* 0x000fe4000f8e00ff */
[----:B------:R-:W-:Y:S07]  /*5cf0*/  LEPC R20, `(.L_x_93) ;  /* 0x000000001014794e */ /* 0x000fee0000000000 */
[----:B---345:R-:W-:Y:S05]  /*5d00*/  CALL.ABS.NOINC R14 ;  /* 0x000000000e007343 */ /* 0x038fea0003c00000 */
.L_x_93:
[----:B------:R-:W1:Y:S01]  /*5d10*/  LDCU.64 UR8, c[0x4][0x80] ;  /* 0x01001000ff0877ac */ /* 0x000e620008000a00 */
[----:B------:R-:W2:Y:S01]  /*5d20*/  LDC.64 R2, c[0x4][R2] ;  /* 0x0100000002027b82 */ /* 0x000ea20000000a00 */
[----:B------:R-:W-:Y:S02]  /*5d30*/  HFMA2 R12, -RZ, RZ, 0, 5.9604644775390625e-08 ;  /* 0x00000001ff0c7431 */ /* 0x000fe400000001ff */
[----:B------:R-:W-:Y:S02]  /*5d40*/  IMAD.MOV.U32 R8, RZ, RZ, 0x70 ;  /* 0x00000070ff087424 */ /* 0x000fe400078e00ff */
[----:B------:R-:W-:Y:S01]  /*5d50*/  IMAD.MOV.U32 R13, RZ, RZ, RZ ;  /* 0x000000ffff0d7224 */ /* 0x000fe200078e00ff */
[----:B------:R-:W3:Y:S01]  /*5d60*/  LDCU.64 UR6, c[0x4][0x88] ;  /* 0x01001100ff0677ac */ /* 0x000ee20008000a00 */
[----:B------:R-:W4:Y:S01]  /*5d70*/  LDCU.64 UR4, c[0x4][0x8] ;  /* 0x01000100ff0477ac */ /* 0x000f220008000a00 */
[----:B-1----:R-:W-:Y:S02]  /*5d80*/  MOV R4, UR8 ;  /* 0x0000000800047c02 */ /* 0x002fe40008000f00 */
[----:B------:R-:W-:Y:S02]  /*5d90*/  MOV R5, UR9 ;  /* 0x0000000900057c02 */ /* 0x000fe40008000f00 */
[----:B---3--:R-:W-:Y:S01]  /*5da0*/  MOV R7, UR7 ;  /* 0x0000000700077c02 */ /* 0x008fe20008000f00 */
[----:B------:R-:W-:Y:S01]  /*5db0*/  IMAD.U32 R6, RZ, RZ, UR6 ;  /* 0x00000006ff067e24 */ /* 0x000fe2000f8e00ff */
[----:B----4-:R-:W-:Y:S01]  /*5dc0*/  MOV R11, UR5 ;  /* 0x00000005000b7c02 */ /* 0x010fe20008000f00 */
[----:B------:R-:W-:Y:S02]  /*5dd0*/  IMAD.U32 R10, RZ, RZ, UR4 ;  /* 0x00000004ff0a7e24 */ /* 0x000fe4000f8e00ff */
[----:B------:R-:W-:Y:S07]  /*5de0*/  LEPC R20, `(.L_x_92) ;  /* 0x000000001014794e */ /* 0x000fee0000000000 */
[----:B--2---:R-:W-:Y:S05]  /*5df0*/  CALL.ABS.NOINC R2 ;  /* 0x0000000002007343 */ /* 0x004fea0003c00000 */
.L_x_92:
[----:B------:R-:W-:Y:S05]  /*5e00*/  BSYNC.RECONVERGENT B6 ;  /* 0x0000000000067941 */ /* 0x000fea0003800200 */
.L_x_91:
[----:B------:R-:W-:Y:S02]  /*5e10*/  R2UR UR6, R48 ;  /* 0x00000000300672ca */ /* 0x000fe400000e0000 */
[----:B------:R-:W-:Y:S02]  /*5e20*/  R2UR UR5, R58 ;  /* 0x000000003a0572ca */ /* 0x000fe400000e0000 */
[----:B------:R-:W-:Y:S02]  /*5e30*/  R2UR UR4, R57 ;  /* 0x00000000390472ca */ /* 0x000fe400000e0000 */
[----:B------:R-:W-:Y:S02]  /*5e40*/  ISETP.NE.U32.AND P4, PT, R42, RZ, PT ;  /* 0x000000ff2a00720c */ /* 0x000fe40003f85070 */
[----:B------:R-:W-:Y:S02]  /*5e50*/  ISETP.NE.U32.AND P2, PT, RZ, UR54, PT ;  /* 0x00000036ff007c0c */ /* 0x000fe4000bf45070 */
[----:B------:R-:W-:Y:S02]  /*5e60*/  ISETP.NE.AND.EX P4, PT, R43, RZ, PT, P4 ;  /* 0x000000ff2b00720c */ /* 0x000fe40003f85340 */
[----:B------:R-:W-:Y:S01]  /*5e70*/  ISETP.NE.AND.EX P2, PT, RZ, UR55, PT, P2 ;  /* 0x00000037ff007c0c */ /* 0x000fe2000bf45320 */
[----:B------:R-:W-:Y:S02]  /*5e80*/  UISETP.NE.AND UP2, UPT, UR6, URZ, UPT ;  /* 0x000000ff0600728c */ /* 0x000fe4000bf45270 */
[----:B------:R-:W-:Y:S04]  /*5e90*/  UISETP.NE.U32.AND UP0, UPT, UR5, URZ, UPT ;  /* 0x000000ff0500728c */ /* 0x000fe8000bf05070 */
[----:B------:R-:W-:Y:S01]  /*5ea0*/  UISETP.NE.AND.EX UP1, UPT, UR4, URZ, UPT, UP0 ;  /* 0x000000ff0400728c */ /* 0x000fe2000bf25300 */
[----:B------:R-:W-:Y:S01]  /*5eb0*/  PLOP3.LUT P1, PT, PT, PT, UP2, 0x80, 0x8 ;  /* 0x000000000008781c */ /* 0x000fe20003f2f028 */
[----:B------:R-:W-:Y:S03]  /*5ec0*/  UPLOP3.LUT UP0, UPT, UPT, UPT, UPT, 0x40, 0x4 ;  /* 0x000000000004789c */ /* 0x000fe60003f0e870 */
[----:B------:R-:W-:Y:S06]  /*5ed0*/  @UP2 UPLOP3.LUT UP0, UPT, UPT, UPT, UP1, 0x80, 0x8 ;  /* 0x000000000008289c */ /* 0x000fec0003f0f010 */
[----:B------:R-:W-:Y:S01]  /*5ee0*/  PLOP3.LUT P0, PT, PT, PT, UP0, 0x80, 0x8 ;  /* 0x000000000008781c */ /* 0x000fe20003f0f008 */
[----:B------:R-:W-:Y:S01]  /*5ef0*/  @!UPT UIADD3 URZ, UPT, UPT, URZ, URZ, URZ ;  /* 0x000000fffffff290 */ /* 0x000fe2000fffe0ff */
[----:B------:R-:W-:Y:S11]  /*5f00*/  BRA.U !UP1, `(.L_x_94) ;  /* 0x0000000109407547 */ /* 0x000ff6000b800000 */
[----:B------:R-:W-:Y:S01]  /*5f10*/  UISETP.NE.U32.AND UP0, UPT, UR54, URZ, UPT ;  /* 0x000000ff3600728c */ /* 0x000fe2000bf05070 */
[----:B------:R-:W-:Y:S01]  /*5f20*/  R2UR UR6, R58 ;  /* 0x000000003a0672ca */ /* 0x000fe200000e0000 */
[----:B------:R-:W2:Y:S01]  /*5f30*/  LDCU.64 UR8, c[0x0][0x358] ;  /* 0x00006b00ff0877ac */ /* 0x000ea20008000a00 */
[----:B------:R-:W-:Y:S02]  /*5f40*/  HFMA2 R45, -RZ, RZ, 0, 5.9604644775390625e-08 ;  /* 0x00000001ff2d7431 */ /* 0x000fe400000001ff */
[----:B-1----:R-:W-:Y:S01]  /*5f50*/  IMAD.MOV.U32 R0, RZ, RZ, 0x1 ;  /* 0x00000001ff007424 */ /* 0x002fe200078e00ff */
[----:B------:R-:W-:Y:S06]  /*5f60*/  UISETP.NE.AND.EX UP0, UPT, UR55, URZ, UPT, UP0 ;  /* 0x000000ff3700728c */ /* 0x000fec000bf05300 */
[----:B------:R-:W-:Y:S05]  /*5f70*/  PLOP3.LUT P3, PT, PT, PT, UP0, 0x80, 0x8 ;  /* 0x000000000008781c */ /* 0x000fea0003f6f008 */
[----:B------:R-:W1:Y:S01]  /*5f80*/  @UP0 LDCU.64 UR4, c[0x0][0x888] ;  /* 0x00011100ff0407ac */ /* 0x000e620008000a00 */
[----:B------:R-:W-:Y:S07]  /*5f90*/  @UP0 UIMAD UR6, UR36, UR6, URZ ;  /* 0x00000006240602a4 */ /* 0x000fee000f8e02ff */
[----:B------:R-:W-:Y:S01]  /*5fa0*/  @!P3 PRMT R45, R0, 0x7610, R45 ;  /* 0x00007610002db816 */ /* 0x000fe2000000002d */
[----:B-1----:R-:W-:Y:S06]  /*5fb0*/  @UP0 UIMAD.WIDE UR4, UR6, 0x4, UR4 ;  /* 0x00000004060408a5 */ /* 0x002fec000f8e0204 */
[----:B------:R-:W-:Y:S02]  /*5fc0*/  IMAD.U32 R2, RZ, RZ, UR4 ;  /* 0x00000004ff027e24 */ /* 0x000fe4000f8e00ff */
[----:B------:R-:W-:Y:S03]  /*5fd0*/  IMAD.U32 R3, RZ, RZ, UR5 ;  /* 0x00000005ff037e24 */ /* 0x000fe6000f8e00ff */
[----:B------:R-:W1:Y:S02]  /*5fe0*/  @!UP0 LDCU UR4, c[0x0][0x880] ;  /* 0x00011000ff0487ac */ /* 0x000e640008000800 */
[----:B--2--5:R2:W5:Y:S02]  /*5ff0*/  @P3 LDG.E R27, desc[UR8][R2.64] ;  /* 0x00000008021b3981 */ /* 0x024564000c1e1900 */
[----:B-12---:R-:W-:Y:S02]  /*6000*/  @!P3 MOV R27, UR4 ;  /* 0x00000004001bbc02 */ /* 0x006fe40008000f00 */
.L_x_94:
[----:B------:R-:W-:Y:S05]  /*6010*/  @!P4 BRA `(.L_x_95) ;  /* 0x000000000024c947 */ /* 0x000fea0003800000 */
[----:B------:R-:W-:Y:S01]  /*6020*/  ISETP.NE.U32.AND P3, PT, R40, RZ, PT ;  /* 0x000000ff2800720c */ /* 0x000fe20003f65070 */
[----:B------:R-:W2:Y:S03]  /*6030*/  LDCU.64 UR4, c[0x0][0x358] ;  /* 0x00006b00ff0477ac */ /* 0x000ea60008000a00 */
[----:B------:R-:W-:Y:S11]  /*6040*/  ISETP.NE.AND.EX P3, PT, R41, RZ, PT, P3 ;  /* 0x000000ff2900720c */ /* 0x000ff60003f65330 */
[----:B------:R-:W-:Y:S02]  /*6050*/  @!UPT UIADD3 URZ, UPT, UPT, URZ, URZ, URZ ;  /* 0x000000fffffff290 */ /* 0x000fe4000fffe0ff */
[----:B------:R-:W3:Y:S01]  /*6060*/  @P3 LDC.64 R2, c[0x0][0x8a8] ;  /* 0x00022a00ff023b82 */ /* 0x000ee20000000a00 */
[----:B-1----:R-:W-:Y:S04]  /*6070*/  @P3 IMAD R0, R42, UR36, RZ ;  /* 0x000000242a003c24 */ /* 0x002fe8000f8e02ff */
[----:B---3--:R-:W-:Y:S05]  /*6080*/  @P3 IMAD.WIDE R2, R0, 0x4, R2 ;  /* 0x0000000400023825 */ /* 0x008fea00078e0202 */
[----:B--2--5:R2:W5:Y:S02]  /*6090*/  @P3 LDG.E R24, desc[UR4][R2.64] ;  /* 0x0000000402183981 */ /* 0x024564000c1e1900 */
[----:B--2---:R-:W3:Y:S02]  /*60a0*/  @!P3 LDC R24, c[0x0][0x8a0] ;  /* 0x00022800ff18bb82 */ /* 0x004ee40000000800 */
.L_x_95:
[----:B-----5:R-:W-:Y:S01]  /*60b0*/  FSETP.NEU.AND P3, PT, R27, RZ, PT ;  /* 0x000000ff1b00720b */ /* 0x020fe20003f6d000 */
[----:B------:R-:W-:Y:S01]  /*60c0*/  IMAD.SHL.U32 R63, R44, 0x2, RZ ;  /* 0x000000022c3f7824 */ /* 0x000fe200078e00ff */
[----:B------:R-:W-:Y:S01]  /*60d0*/  SEL R4, RZ, 0xffffffff, P2 ;  /* 0xffffffffff047807 */ /* 0x000fe20001000000 */
[----:B------:R-:W-:Y:S01]  /*60e0*/  BSSY B1, `(.L_x_96) ;  /* 0x0000036000017945 */ /* 0x000fe20003800000 */
[----:B------:R-:W-:Y:S01]  /*60f0*/  @P1 LOP3.LUT P2, RZ, R45, 0xff, RZ, 0xc0, !PT ;  /* 0x000000ff2dff1812 */ /* 0x000fe2000784c0ff */
[----:B------:R-:W-:Y:S01]  /*6100*/  VIADD R61, R63, UR44 ;  /* 0x0000002c3f3d7c36 */ /* 0x000fe20008000000 */
[----:B-1----:R-:W-:Y:S01]  /*6110*/  @P1 SEL R0, RZ, 0xffffffff, P3 ;  /* 0xffffffffff001807 */ /* 0x002fe20001800000 */
[----:B------:R-:W-:Y:S01]  /*6120*/  IMAD.MOV.U32 R64, RZ, RZ, 0x1 ;  /* 0x00000001ff407424 */ /* 0x000fe200078e00ff */
[----:B------:R-:W-:Y:S01]  /*6130*/  LOP3.LUT R54, R54, 0x1, RZ, 0x3c, !PT ;  /* 0x0000000136367812 */ /* 0x000fe200078e3cff */
[----:B------:R-:W-:Y:S01]  /*6140*/  IMAD.MOV.U32 R62, RZ, RZ, RZ ;  /* 0x000000ffff3e7224 */ /* 0x000fe200078e00ff */
[----:B------:R-:W-:Y:S02]  /*6150*/  @P0 SEL R0, R4, R0, !P2 ;  /* 0x0000000004000207 */ /* 0x000fe40005000000 */
[----:B------:R-:W-:Y:S02]  /*6160*/  CS2R R38, SRZ ;  /* 0x0000000000267805 */ /* 0x000fe4000001ff00 */
[----:B------:R-:W-:Y:S02]  /*6170*/  LEA R26, R22, UR44, 0x3 ;  /* 0x0000002c161a7c11 */ /* 0x000fe4000f8e18ff */
[----:B------:R-:W-:Y:S02]  /*6180*/  CS2R R36, SRZ ;  /* 0x0000000000247805 */ /* 0x000fe4000001ff00 */
[----:B------:R-:W-:Y:S02]  /*6190*/  @P1 LOP3.LUT R0, R0, 0x1, RZ, 0xc0, !PT ;  /* 0x0000000100001812 */ /* 0x000fe400078ec0ff */
[----:B------:R-:W-:Y:S02]  /*61a0*/  CS2R R30, SRZ ;  /* 0x00000000001e7805 */ /* 0x000fe4000001ff00 */
[----:B------:R-:W-:Y:S02]  /*61b0*/  SHF.L.U32 R2, R53, 0x1f, RZ ;  /* 0x0000001f35027819 */ /* 0x000fe400000006ff */
[----:B------:R-:W-:Y:S02]  /*61c0*/  CS2R R28, SRZ ;  /* 0x00000000001c7805 */ /* 0x000fe4000001ff00 */
[----:B------:R-:W-:Y:S01]  /*61d0*/  ISETP.NE.U32.OR P5, PT, R0, 0x1, !P1 ;  /* 0x000000010000780c */ /* 0x000fe20004fa5470 */
[----:B------:R-:W-:Y:S01]  /*61e0*/  IMAD.IADD R60, R55, 0x1, R61 ;  /* 0x00000001373c7824 */ /* 0x000fe200078e023d */
[----:B------:R-:W-:Y:S02]  /*61f0*/  PLOP3.LUT P2, PT, PT, PT, UP1, 0x80, 0x8 ;  /* 0x000000000008781c */ /* 0x000fe40003f4f018 */
[----:B------:R-:W-:Y:S02]  /*6200*/  LEA.HI R25, R22, R22, RZ, 0x1 ;  /* 0x0000001616197211 */ /* 0x000fe400078f08ff */
[----:B------:R-:W-:Y:S02]  /*6210*/  LOP3.LUT P4, R50, R45, 0xff, RZ, 0xc0, !PT ;  /* 0x000000ff2d327812 */ /* 0x000fe4000788c0ff */
[----:B------:R-:W-:Y:S02]  /*6220*/  SEL R3, RZ, 0xffffffff, P3 ;  /* 0xffffffffff037807 */ /* 0x000fe40001800000 */
[----:B------:R-:W-:Y:S03]  /*6230*/  P2R R59, PR, RZ, 0x20 ;  /* 0x00000020ff3b7803 */ /* 0x000fe60000000000 */
[----:B------:R-:W-:Y:S02]  /*6240*/  @P5 SHF.L.U32 R0, R54, 0x1f, RZ ;  /* 0x0000001f36005819 */ /* 0x000fe400000006ff */
[----:B------:R-:W-:Y:S02]  /*6250*/  @P2 SEL R3, R4, R3, !P4 ;  /* 0x0000000304032207 */ /* 0x000fe40006000000 */
[----:B------:R1:W2:Y:S02]  /*6260*/  @P5 SYNCS.PHASECHK.TRANS64.TRYWAIT P1, [UR44+0x30], R0 ;  /* 0x00003000ff0055a7 */ /* 0x0002a4000802112c */
[----:B------:R-:W-:Y:S04]  /*6270*/  LOP3.LUT R3, R3, 0x1, RZ, 0xc0, !PT ;  /* 0x0000000103037812 */ /* 0x000fe800078ec0ff */
[----:B------:R-:W-:Y:S04]  /*6280*/  ISETP.NE.U32.AND P2, PT, R3, 0x1, PT ;  /* 0x000000010300780c */ /* 0x000fe80003f45070 */
[----:B------:R-:W-:Y:S01]  /*6290*/  P2R R65, PR, RZ, 0x4 ;  /* 0x00000004ff417803 */ /* 0x000fe20000000000 */
[----:B------:R4:W3:Y:S01]  /*62a0*/  SYNCS.PHASECHK.TRANS64.TRYWAIT P0, [R26+URZ+0xa0], R2 ;  /* 0x0000a0021a0075a7 */ /* 0x0008e200080011ff */
[C---:B-1----:R-:W-:Y:S01]  /*62b0*/  IMAD.SHL.U32 R0, R25.reuse, 0x40, RZ ;  /* 0x0000004019007824 */ /* 0x042fe200078e00ff */
[----:B------:R-:W-:Y:S04]  /*62c0*/  LOP3.LUT R25, R25, 0xffe, RZ, 0xc0, !PT ;  /* 0x00000ffe19197812 */ /* 0x000fe800078ec0ff */
[----:B------:R-:W-:Y:S01]  /*62d0*/  LOP3.LUT R0, R0, 0xffffff80, RZ, 0xc0, !PT ;  /* 0xffffff8000007812 */ /* 0x000fe200078ec0ff */
[----:B------:R-:W-:Y:S04]  /*62e0*/  IMAD.IADD R25, R22, 0x1, -R25 ;  /* 0x0000000116197824 */ /* 0x000fe800078e0a19 */
[----:B------:R-:W-:Y:S04]  /*62f0*/  IMAD.IADD R0, R23, 0x1, R0 ;  /* 0x0000000117007824 */ /* 0x000fe800078e0200 */
[----:B------:R-:W-:Y:S01]  /*6300*/  IMAD R25, R25, 0x100000, R0 ;  /* 0x0010000019197824 */ /* 0x000fe200078e0200 */
[----:B--2---:R-:W-:Y:S01]  /*6310*/  @P5 SEL R64, RZ, 0x1, !P1 ;  /* 0x00000001ff405807 */ /* 0x004fe20004800000 */
[----:B----4-:R-:W-:Y:S06]  /*6320*/  @!P5 BRA `(.L_x_97) ;  /* 0x000000000044d947 */ /* 0x010fec0003800000 */
[----:B------:R-:W-:Y:S01]  /*6330*/  IMAD.MOV.U32 R38, RZ, RZ, RZ ;  /* 0x000000ffff267224 */ /* 0x000fe200078e00ff */
[----:B------:R-:W-:Y:S01]  /*6340*/  ISETP.NE.AND P1, PT, R64, RZ, PT ;  /* 0x000000ff4000720c */ /* 0x000fe20003f25270 */
[----:B------:R-:W-:Y:S01]  /*6350*/  BSSY B0, `(.L_x_98) ;  /* 0x0000008000007945 */ /* 0x000fe20003800000 */
[----:B------:R-:W-:Y:S02]  /*6360*/  CS2R R30, SRZ ;  /* 0x00000000001e7805 */ /* 0x000fe4000001ff00 */
[----:B------:R-:W-:Y:S02]  /*6370*/  CS2R R28, SRZ ;  /* 0x00000000001c7805 */ /* 0x000fe4000001ff00 */
[----:B------:R-:W-:Y:S07]  /*6380*/  CS2R R36, SRZ ;  /* 0x0000000000247805 */ /* 0x000fee000001ff00 */
[----:B------:R-:W-:Y:S05]  /*6390*/  @P1 BRA `(.L_x_99) ;  /* 0x00000000000c1947 */ /* 0x000fea0003800000 */
[----:B------:R-:W-:Y:S04]  /*63a0*/  SHF.L.U32 R3, R54, 0x1f, RZ ;  /* 0x0000001f36037819 */ /* 0x000fe800000006ff */
[----:B------:R-:W1:Y:S02]  /*63b0*/  SYNCS.PHASECHK.TRANS64.TRYWAIT P1, [UR44+0x30], R3 ;  /* 0x00003003ff0075a7 */ /* 0x000e64000802112c */
[----:B-1----:R-:W-:Y:S05]  /*63c0*/  @!P1 BRA `(.L_x_100) ;  /* 0x0000002c00989947 */ /* 0x002fea0003800000 */
.L_x_99:
[----:B------:R-:W-:Y:S05]  /*63d0*/  BSYNC B0 ;  /* 0x0000000000007941 */ /* 0x000fea0003800000 */
.L_x_98:
[----:B------:R-:W-:Y:S01]  /*63e0*/  ISETP.NE.AND P1, PT, R65, RZ, PT ;  /* 0x000000ff4100720c */ /* 0x000fe20003f25270 */
[----:B------:R-:W-:Y:S11]  /*63f0*/  HFMA2 R62, -RZ, RZ, 0, 5.9604644775390625e-08 ;  /* 0x00000001ff3e7431 */ /* 0x000ff600000001ff */
[----:B------:R-:W-:Y:S01]  /*6400*/  @!UPT UIADD3 URZ, UPT, UPT, URZ, URZ, URZ ;  /* 0x000000fffffff290 */ /* 0x000fe2000fffe0ff */
[----:B------:R-:W-:Y:S05]  /*6410*/  @P1 WARPSYNC.ALL ;  /* 0x0000000000001948 */ /* 0x000fea0003800000 */
[----:B------:R2:W4:Y:S04]  /*6420*/  @P1 LDSM.16.M88.4 R28, [R63+UR44+0x200] ;  /* 0x0002002c3f1c183b */ /* 0x0005280008000200 */
[----:B------:R2:W1:Y:S02]  /*6430*/  @P1 LDSM.16.M88.4 R36, [R60+0x200] ;  /* 0x000200003c24183b */ /* 0x0004640000000200 */
.L_x_97:
[----:B------:R-:W-:Y:S05]  /*6440*/  BSYNC B1 ;  /* 0x0000000000017941 */ /* 0x000fea0003800000 */
.L_x_96:
[----:B-1----:R-:W-:Y:S04]  /*6450*/  SHF.R.U32.HI R0, RZ, 0x15, R25 ;  /* 0x00000015ff007819 */ /* 0x002fe80000011619 */
[----:B------:R-:W-:Y:S01]  /*6460*/  LOP3.LUT P1, RZ, R0, 0x3, R46, 0x48, !PT ;  /* 0x0000000300ff7812 */ /* 0x000fe2000782482e */
[----:B------:R-:W-:Y:S01]  /*6470*/  @!UPT UIADD3 URZ, UPT, UPT, URZ, URZ, URZ ;  /* 0x000000fffffff290 */ /* 0x000fe2000fffe0ff */
[----:B---3--:R-:W-:Y:S11]  /*6480*/  @P0 BRA `(.L_x_101) ;  /* 0x0000000000080947 */ /* 0x008ff60003800000 */
[----:B------:R-:W1:Y:S02]  /*6490*/  SYNCS.PHASECHK.TRANS64.TRYWAIT P0, [R26+URZ+0xa0], R2 ;  /* 0x0000a0021a0075a7 */ /* 0x000e6400080011ff */
[----:B-1----:R-:W-:Y:S05]  /*64a0*/  @!P0 BRA `(.L_x_102) ;  /* 0x0000002c00788947 */ /* 0x002fea0003800000 */
.L_x_101:
[----:B------:R-:W-:Y:S05]  /*64b0*/  @!P1 BRA `(.L_x_103) ;  /* 0x0000000000409947 */ /* 0x000fea0003800000 */
[----:B------:R-:W3:Y:S01]  /*64c0*/  LDCU.64 UR8, c[0x4][0x70] ;  /* 0x01000e00ff0877ac */ /* 0x000ee20008000a00 */
[----:B------:R-:W-:Y:S01]  /*64d0*/  MOV R3, 0x0 ;  /* 0x0000000000037802 */ /* 0x000fe20000000f00 */
[----:B------:R-:W-:Y:S02]  /*64e0*/  HFMA2 R12, -RZ, RZ, 0, 5.9604644775390625e-08 ;  /* 0x00000001ff0c7431 */ /* 0x000fe400000001ff */
[----:B------:R-:W-:Y:S02]  /*64f0*/  IMAD.MOV.U32 R8, RZ, RZ, 0x192 ;  /* 0x00000192ff087424 */ /* 0x000fe400078e00ff */
[----:B------:R-:W-:Y:S01]  /*6500*/  IMAD.MOV.U32 R13, RZ, RZ, RZ ;  /* 0x000000ffff0d7224 */ /* 0x000fe200078e00ff */
[----:B------:R-:W5:Y:S01]  /*6510*/  LDCU.64 UR6, c[0x4][0x78] ;  /* 0x01000f00ff0677ac */ /* 0x000f620008000a00 */
[----:B-1----:R-:W1:Y:S01]  /*6520*/  LDC.64 R2, c[0x4][R3] ;  /* 0x0100000003027b82 */ /* 0x002e620000000a00 */
[----:B------:R-:W2:Y:S01]  /*6530*/  LDCU.64 UR4, c[0x4][0x10] ;  /* 0x01000200ff0477ac */ /* 0x000ea20008000a00 */
[----:B---3--:R-:W-:Y:S01]  /*6540*/  MOV R5, UR9 ;  /* 0x0000000900057c02 */ /* 0x008fe20008000f00 */
[----:B------:R-:W-:Y:S01]  /*6550*/  IMAD.U32 R4, RZ, RZ, UR8 ;  /* 0x00000008ff047e24 */ /* 0x000fe2000f8e00ff */
[----:B-----5:R-:W-:Y:S01]  /*6560*/  MOV R7, UR7 ;  /* 0x0000000700077c02 */ /* 0x020fe20008000f00 */
[----:B------:R-:W-:Y:S01]  /*6570*/  IMAD.U32 R6, RZ, RZ, UR6 ;  /* 0x00000006ff067e24 */ /* 0x000fe2000f8e00ff */
[----:B--2---:R-:W-:Y:S01]  /*6580*/  MOV R11, UR5 ;  /* 0x00000005000b7c02 */ /* 0x004fe20008000f00 */
[----:B------:R-:W-:Y:S02]  /*6590*/  IMAD.U32 R10, RZ, RZ, UR4 ;  /* 0x00000004ff0a7e24 */ /* 0x000fe4000f8e00ff */
[----:B------:R-:W-:Y:S07]  /*65a0*/  LEPC R20, `(.L_x_103) ;  /* 0x000000001014794e */ /* 0x000fee0000000000 */
[----:B-1--4-:R-:W-:Y:S05]  /*65b0*/  CALL.ABS.NOINC R2 ;  /* 0x0000000002007343 */ /* 0x012fea0003c00000 */
.L_x_103:
[----:B----4-:R-:W-:Y:S01]  /*65c0*/  SHF.L.U32 R3, R28, 0x10, RZ ;  /* 0x000000101c037819 */ /* 0x010fe200000006ff */
[----:B------:R-:W-:Y:S05]  /*65d0*/  WARPSYNC.ALL ;  /* 0x0000000000007948 */ /* 0x000fea0003800000 */
[----:B------:R-:W-:Y:S01]  /*65e0*/  R2UR UR4, R25 ;  /* 0x00000000190472ca */ /* 0x000fe200000e0000 */
[----:B------:R-:W-:Y:S01]  /*65f0*/  BSSY.RECONVERGENT B0, `(.L_x_104) ;  /* 0x000004e000007945 */ /* 0x000fe20003800200 */
[C---:B------:R-:W-:Y:S02]  /*6600*/  SHF.L.U32 R20, R29.reuse, 0x10, RZ ;  /* 0x000000101d147819 */ /* 0x040fe400000006ff */
[----:B------:R-:W-:Y:S02]  /*6610*/  LOP3.LUT R21, R29, 0xffff0000, RZ, 0xc0, !PT ;  /* 0xffff00001d157812 */ /* 0x000fe400078ec0ff */
[----:B------:R-:W-:Y:S07]  /*6620*/  ISETP.NE.AND P0, PT, R56, RZ, PT ;  /* 0x000000ff3800720c */ /* 0x000fee0003f05270 */
[----:B------:R-:W3:Y:S02]  /*6630*/  LDTM.16dp256bit.x4 R4, tmem[UR4] ;  /* 0x00000004000479ee */ /* 0x000ee40008120000 */
[----:B---3--:R-:W-:Y:S01]  /*6640*/  FMUL R0, R24, R4 ;  /* 0x0000000418007220 */ /* 0x008fe20000400000 */
[----:B------:R-:W-:Y:S01]  /*6650*/  LOP3.LUT R4, R28, 0xffff0000, RZ, 0xc0, !PT ;  /* 0xffff00001c047812 */ /* 0x000fe200078ec0ff */
[C---:B-1----:R-:W-:Y:S01]  /*6660*/  FMUL R2, R24.reuse, R5 ;  /* 0x0000000518027220 */ /* 0x042fe20000400000 */
[C---:B------:R-:W-:Y:S01]  /*6670*/  FMUL R7, R24.reuse, R7 ;  /* 0x0000000718077220 */ /* 0x040fe20000400000 */
[C---:B------:R-:W-:Y:S01]  /*6680*/  FFMA R0, R27.reuse, R3, R0 ;  /* 0x000000031b007223 */ /* 0x040fe20000000000 */
[C---:B------:R-:W-:Y:S01]  /*6690*/  FMUL R3, R24.reuse, R6 ;  /* 0x0000000618037220 */ /* 0x040fe20000400000 */
[C---:B------:R-:W-:Y:S01]  /*66a0*/  FFMA R2, R27.reuse, R4, R2 ;  /* 0x000000041b027223 */ /* 0x040fe20000000002 */
[C---:B------:R-:W-:Y:S01]  /*66b0*/  FMUL R4, R24.reuse, R8 ;  /* 0x0000000818047220 */ /* 0x040fe20000400000 */
[C---:B------:R-:W-:Y:S01]  /*66c0*/  FMUL R8, R24.reuse, R12 ;  /* 0x0000000c18087220 */ /* 0x040fe20000400000 */
[----:B------:R-:W-:Y:S01]  /*66d0*/  FMUL R12, R24, R16 ;  /* 0x00000010180c7220 */ /* 0x000fe20000400000 */
[----:B------:R-:W-:Y:S01]  /*66e0*/  SHF.L.U32 R16, R30, 0x10, RZ ;  /* 0x000000101e107819 */ /* 0x000fe200000006ff */
[C---:B------:R-:W-:Y:S01]  /*66f0*/  FFMA R3, R27.reuse, R20, R3 ;  /* 0x000000141b037223 */ /* 0x040fe20000000003 */
[----:B------:R-:W-:Y:S01]  /*6700*/  F2FP.BF16.F32.PACK_AB R32, R2, R0 ;  /* 0x000000000220723e */ /* 0x000fe200000010ff */
[C---:B------:R-:W-:Y:S01]  /*6710*/  FFMA R7, R27.reuse, R21, R7 ;  /* 0x000000151b077223 */ /* 0x040fe20000000007 */
[----:B------:R-:W-:Y:S01]  /*6720*/  LOP3.LUT R0, R30, 0xffff0000, RZ, 0xc0, !PT ;  /* 0xffff00001e007812 */ /* 0x000fe200078ec0ff */
[----:B------:R-:W-:Y:S01]  /*6730*/  FFMA R4, R27, R16, R4 ;  /* 0x000000101b047223 */ /* 0x000fe20000000004 */
[C---:B------:R-:W-:Y:S01]  /*6740*/  SHF.L.U32 R2, R31.reuse, 0x10, RZ ;  /* 0x000000101f027819 */ /* 0x040fe200000006ff */
[C---:B------:R-:W-:Y:S01]  /*6750*/  FMUL R5, R24.reuse, R9 ;  /* 0x0000000918057220 */ /* 0x040fe20000400000 */
[----:B------:R-:W-:Y:S01]  /*6760*/  LOP3.LUT R16, R31, 0xffff0000, RZ, 0xc0, !PT ;  /* 0xffff00001f107812 */ /* 0x000fe200078ec0ff */
[----:B------:R-:W-:Y:S01]  /*6770*/  FMUL R6, R24, R10 ;  /* 0x0000000a18067220 */ /* 0x000fe20000400000 */
[----:B------:R-:W-:Y:S01]  /*6780*/  F2FP.BF16.F32.PACK_AB R33, R7, R3 ;  /* 0x000000030721723e */ /* 0x000fe200000010ff */
[C---:B------:R-:W-:Y:S01]  /*6790*/  FFMA R5, R27.reuse, R0, R5 ;  /* 0x000000001b057223 */ /* 0x040fe20000000005 */
[C---:B------:R-:W-:Y:S01]  /*67a0*/  SHF.L.U32 R0, R36.reuse, 0x10, RZ ;  /* 0x0000001024007819 */ /* 0x040fe200000006ff */
[----:B------:R-:W-:Y:S01]  /*67b0*/  FFMA R6, R27, R2, R6 ;  /* 0x000000021b067223 */ /* 0x000fe20000000006 */
[----:B------:R-:W-:Y:S01]  /*67c0*/  LOP3.LUT R2, R36, 0xffff0000, RZ, 0xc0, !PT ;  /* 0xffff000024027812 */ /* 0x000fe200078ec0ff */
[C---:B------:R-:W-:Y:S01]  /*67d0*/  FMUL R11, R24.reuse, R11 ;  /* 0x0000000b180b7220 */ /* 0x040fe20000400000 */
[----:B------:R-:W-:Y:S01]  /*67e0*/  SHF.L.U32 R3, R37, 0x10, RZ ;  /* 0x0000001025037819 */ /* 0x000fe200000006ff */
[C---:B------:R-:W-:Y:S01]  /*67f0*/  FMUL R9, R24.reuse, R13 ;  /* 0x0000000d18097220 */ /* 0x040fe20000400000 */
[----:B------:R-:W-:Y:S01]  /*6800*/  F2FP.BF16.F32.PACK_AB R34, R5, R4 ;  /* 0x000000040522723e */ /* 0x000fe200000010ff */
[C---:B------:R-:W-:Y:S01]  /*6810*/  FMUL R10, R24.reuse, R14 ;  /* 0x0000000e180a7220 */ /* 0x040fe20000400000 */
[C---:B------:R-:W-:Y:S01]  /*6820*/  FFMA R11, R27.reuse, R16, R11 ;  /* 0x000000101b0b7223 */ /* 0x040fe2000000000b */
[C---:B------:R-:W-:Y:S01]  /*6830*/  FFMA R8, R27.reuse, R0, R8 ;  /* 0x000000001b087223 */ /* 0x040fe20000000008 */
[----:B------:R-:W-:Y:S01]  /*6840*/  FFMA R9, R27, R2, R9 ;  /* 0x000000021b097223 */ /* 0x000fe20000000009 */
[----:B------:R-:W-:Y:S01]  /*6850*/  LOP3.LUT R0, R37, 0xffff0000, RZ, 0xc0, !PT ;  /* 0xffff000025007812 */ /* 0x000fe200078ec0ff */
[----:B------:R-:W-:Y:S01]  /*6860*/  FFMA R10, R27, R3, R10 ;  /* 0x000000031b0a7223 */ /* 0x000fe2000000000a */
[----:B------:R-:W-:Y:S01]  /*6870*/  FMUL R15, R24, R15 ;  /* 0x0000000f180f7220 */ /* 0x000fe20000400000 */
[----:B------:R-:W-:Y:S01]  /*6880*/  SHF.L.U32 R2, R38, 0x10, RZ ;  /* 0x0000001026027819 */ /* 0x000fe200000006ff */
[----:B------:R-:W-:Y:S01]  /*6890*/  FMUL R13, R24, R17 ;  /* 0x00000011180d7220 */ /* 0x000fe20000400000 */
[----:B------:R-:W-:Y:S01]  /*68a0*/  LOP3.LUT R3, R38, 0xffff0000, RZ, 0xc0, !PT ;  /* 0xffff000026037812 */ /* 0x000fe200078ec0ff */
[C---:B------:R-:W-:Y:S01]  /*68b0*/  FMUL R14, R24.reuse, R18 ;  /* 0x00000012180e7220 */ /* 0x040fe20000400000 */
[----:B------:R-:W-:Y:S01]  /*68c0*/  SHF.L.U32 R4, R39, 0x10, RZ ;  /* 0x0000001027047819 */ /* 0x000fe200000006ff */
[----:B------:R-:W-:Y:S01]  /*68d0*/  FFMA R15, R27, R0, R15 ;  /* 0x000000001b0f7223 */ /* 0x000fe2000000000f */
[----:B------:R-:W-:Y:S01]  /*68e0*/  LOP3.LUT R5, R39, 0xffff0000, RZ, 0xc0, !PT ;  /* 0xffff000027057812 */ /* 0x000fe200078ec0ff */
[----:B------:R-:W-:Y:S01]  /*68f0*/  FMUL R19, R24, R19 ;  /* 0x0000001318137220 */ /* 0x000fe20000400000 */
[C---:B------:R-:W-:Y:S01]  /*6900*/  FFMA R12, R27.reuse, R2, R12 ;  /* 0x000000021b0c7223 */ /* 0x040fe2000000000c */
[C---:B------:R-:W-:Y:S01]  /*6910*/  FFMA R13, R27.reuse, R3, R13 ;  /* 0x000000031b0d7223 */ /* 0x040fe2000000000d */
[C---:B------:R-:W-:Y:S01]  /*6920*/  FFMA R14, R27.reuse, R4, R14 ;  /* 0x000000041b0e7223 */ /* 0x040fe2000000000e */
[----:B------:R-:W-:Y:S01]  /*6930*/  FFMA R19, R27, R5, R19 ;  /* 0x000000051b137223 */ /* 0x000fe20000000013 */
[----:B------:R-:W-:Y:S02]  /*6940*/  F2FP.BF16.F32.PACK_AB R35, R11, R6 ;  /* 0x000000060b23723e */ /* 0x000fe400000010ff */
[----:B------:R-:W-:Y:S02]  /*6950*/  F2FP.BF16.F32.PACK_AB R8, R9, R8 ;  /* 0x000000080908723e */ /* 0x000fe400000010ff */
[----:B------:R-:W-:Y:S01]  /*6960*/  F2FP.BF16.F32.PACK_AB R9, R15, R10 ;  /* 0x0000000a0f09723e */ /* 0x000fe200000010ff */
[----:B------:R1:W-:Y:S01]  /*6970*/  STSM.16.M88.4 [R61+0x200], R32 ;  /* 0x000200203d007844 */ /* 0x0003e20000000200 */
[----:B------:R-:W-:Y:S02]  /*6980*/  F2FP.BF16.F32.PACK_AB R10, R13, R12 ;  /* 0x0000000c0d0a723e */ /* 0x000fe400000010ff */
[----:B------:R-:W-:Y:S05]  /*6990*/  F2FP.BF16.F32.PACK_AB R11, R19, R14 ;  /* 0x0000000e130b723e */ /* 0x000fea00000010ff */
[----:B------:R1:W-:Y:S01]  /*69a0*/  STSM.16.M88.4 [R60+0x200], R8 ;  /* 0x000200083c007844 */ /* 0x0003e20000000200 */
[----:B------:R-:W-:Y:S01]  /*69b0*/  @!PT LDS RZ, [RZ] ;  /* 0x00000000fffff984 */ /* 0x000fe20000000800 */
[----:B------:R-:W-:Y:S01]  /*69c0*/  @!PT LDS RZ, [RZ] ;  /* 0x00000000fffff984 */ /* 0x000fe20000000800 */
[----:B------:R-:W-:Y:S01]  /*69d0*/  @!PT LDS RZ, [RZ] ;  /* 0x00000000fffff984 */ /* 0x000fe20000000800 */
[----:B------:R-:W-:Y:S01]  /*69e0*/  @!PT LDS RZ, [RZ] ;  /* 0x00000000fffff984 */ /* 0x000fe20000000800 */
[----:B------:R3:W-:Y:S07]  /*69f0*/  MEMBAR.ALL.CTA ;  /* 0x0000000000007992 */ /* 0x0007ee0000008000 */
[----:B---3--:R-:W3:Y:S02]  /*6a00*/  FENCE.VIEW.ASYNC.S ;  /* 0x00000000000073c6 */ /* 0x008ee40000000000 */
[----:B---3--:R-:W-:Y:S06]  /*6a10*/  BAR.SYNC.DEFER_BLOCKING 0x1, 0x80 ;  /* 0x0042000000007b1d */ /* 0x008fec0000010000 */
[----:B------:R-:W-:Y:S05]  /*6a20*/  @P0 BRA `(.L_x_105) ;  /* 0x0000000000280947 */ /* 0x000fea0003800000 */
[----:B------:R-:W3:Y:S01]  /*6a30*/  LDCU.64 UR6, c[0x0][0x348] ;  /* 0x00006900ff0677ac */ /* 0x000ee20008000a00 */
[----:B------:R-:W-:Y:S01]  /*6a40*/  UIADD3 UR4, UPT, UPT, UR44, 0x200, URZ ;  /* 0x000002002c047890 */ /* 0x000fe2000fffe0ff */
[----:B------:R-:W-:Y:S05]  /*6a50*/  UMOV UR51, UR36 ;  /* 0x0000002400337c82 */ /* 0x000fea0008000000 */
[----:B------:R-:W-:Y:S04]  /*6a60*/  MOV R49, UR4 ;  /* 0x0000000400317c02 */ /* 0x000fe80008000f00 */
[----:B------:R-:W-:Y:S01]  /*6a70*/  R2UR UR48, R49 ;  /* 0x00000000313072ca */ /* 0x000fe200000e0000 */
[----:B---3--:R-:W-:Y:S04]  /*6a80*/  UIADD3 UR4, UP0, UPT, UR6, 0x680, URZ ;  /* 0x0000068006047890 */ /* 0x008fe8000ff1e0ff */
[----:B------:R-:W-:Y:S09]  /*6a90*/  UIADD3.X UR5, UPT, UPT, URZ, UR7, URZ, UP0, !UPT ;  /* 0x00000007ff057290 */ /* 0x000ff200087fe4ff */
[----:B------:R3:W-:Y:S01]  /*6aa0*/  UTMASTG.3D [UR48], [UR4] ;  /* 0x00000030040073b5 */ /* 0x0007e20008010000 */
[----:B------:R0:W-:Y:S01]  /*6ab0*/  UTMACMDFLUSH ;  /* 0x00000000000079b7 */ /* 0x0001e20000000000 */
[----:B---3--:R-:W-:Y:S04]  /*6ac0*/  DEPBAR.LE SB0, 0x1 ;  /* 0x000080400000791a */ /* 0x008fe80000000000 */
.L_x_105:
[----:B------:R-:W-:Y:S05]  /*6ad0*/  BSYNC.RECONVERGENT B0 ;  /* 0x0000000000007941 */ /* 0x000fea0003800200 */
.L_x_104:
[----:B------:R-:W-:Y:S01]  /*6ae0*/  BAR.SYNC.DEFER_BLOCKING 0x1, 0x80 ;  /* 0x0042000000007b1d */ /* 0x000fe20000010000 */
[----:B------:R-:W-:Y:S01]  /*6af0*/  ISETP.NE.AND P1, PT, R59, RZ, PT ;  /* 0x000000ff3b00720c */ /* 0x000fe20003f25270 */
[----:B------:R-:W-:Y:S01]  /*6b00*/  UISETP.NE.AND UP0, UPT, UR52, URZ, UPT ;  /* 0x000000ff3400728c */ /* 0x000fe2000bf05270 */
[----:B------:R-:W-:Y:S11]  /*6b10*/  LEA R2, R62, UR44, 0x3 ;  /* 0x0000002c3e027c11 */ /* 0x000ff6000f8e18ff */
[----:B------:R-:W-:Y:S01]  /*6b20*/  @P1 SHF.L.U32 R3, R54, 0x1f, RZ ;  /* 0x0000001f36031819 */ /* 0x000fe200000006ff */
[----:B------:R-:W-:Y:S06]  /*6b30*/  BRA.U !UP0, `(.L_x_106) ;  /* 0x0000000108247547 */ /* 0x000fec000b800000 */
[----:B------:R-:W-:Y:S01]  /*6b40*/  IMAD.U32 R4, RZ, RZ, UR46 ;  /* 0x0000002eff047e24 */ /* 0x000fe2000f8e00ff */
[----:B------:R-:W-:Y:S01]  /*6b50*/  MOV R0, UR47 ;  /* 0x0000002f00007c02 */ /* 0x000fe20008000f00 */
[----:B------:R-:W-:Y:S03]  /*6b60*/  UIADD3 UR4, UPT, UPT, UR46, 0x1, URZ ;  /* 0x000000012e047890 */ /* 0x000fe6000fffe0ff */
[----:B------:R-:W-:Y:S01]  /*6b70*/  @P1 LEA R4, R4, UR44, 0x3 ;  /* 0x0000002c04041c11 */ /* 0x000fe2000f8e18ff */
[----:B------:R-:W-:Y:S04]  /*6b80*/  UISETP.NE.AND UP0, UPT, UR4, 0x4, UPT ;  /* 0x000000040400788c */ /* 0x000fe8000bf05270 */
[----:B------:R-:W-:Y:S01]  /*6b90*/  @P1 VIADD R4, R4, 0x50 ;  /* 0x0000005004041836 */ /* 0x000fe20000000000 */
[----:B------:R-:W-:Y:S04]  /*6ba0*/  USEL UR46, UR4, URZ, UP0 ;  /* 0x000000ff042e7287 */ /* 0x000fe80008000000 */
[----:B------:R-:W-:Y:S04]  /*6bb0*/  @P1 PRMT R0, R0, 0x654, R4 ;  /* 0x0000065400001816 */ /* 0x000fe80000000004 */
[----:B------:R3:W-:Y:S04]  /*6bc0*/  @P1 SYNCS.ARRIVE.TRANS64.RED.A1T0 RZ, [R0+URZ], RZ ;  /* 0x000000ff00ff19a7 */ /* 0x0007e800081004ff */
.L_x_106:
[----:B------:R-:W4:Y:S01]  /*6bd0*/  @P1 SYNCS.PHASECHK.TRANS64.TRYWAIT P0, [R2+URZ+0x30], R3 ;  /* 0x00003003020015a7 */ /* 0x000f2200080011ff */
[----:B------:R-:W-:Y:S01]  /*6be0*/  BSSY B1, `(.L_x_107) ;  /* 0x0000013000017945 */ /* 0x000fe20003800000 */
[----:B----4-:R-:W-:Y:S03]  /*6bf0*/  @P1 SEL R64, RZ, 0x1, !P0 ;  /* 0x00000001ff401807 */ /* 0x010fe60004000000 */
[----:B------:R-:W-:Y:S05]  /*6c00*/  @!P1 BRA `(.L_x_108) ;  /* 0x0000000000409947 */ /* 0x000fea0003800000 */
[----:B------:R-:W-:Y:S01]  /*6c10*/  ISETP.NE.AND P1, PT, R65, RZ, PT ;  /* 0x000000ff4100720c */ /* 0x000fe20003f25270 */
[----:B------:R-:W-:Y:S01]  /*6c20*/  BSSY B0, `(.L_x_109) ;  /* 0x0000009000007945 */ /* 0x000fe20003800000 */
[----:B------:R-:W-:Y:S11]  /*6c30*/  ISETP.NE.AND P0, PT, R64, RZ, PT ;  /* 0x000000ff4000720c */ /* 0x000ff60003f05270 */
[----:B------:R-:W-:Y:S05]  /*6c40*/  @P1 IMAD R4, R62, 0x1000, R63 ;  /* 0x000010003e041824 */ /* 0x000fea00078e023f */
[----:B------:R-:W-:Y:S05]  /*6c50*/  @P1 IADD3 R3, PT, PT, R4, UR44, RZ ;  /* 0x0000002c04031c10 */ /* 0x000fea000fffe0ff */
[----:B------:R-:W-:Y:S01]  /*6c60*/  @P1 IMAD.IADD R3, R55, 0x1, R3 ;  /* 0x0000000137031824 */ /* 0x000fe200078e0203 */
[----:B------:R-:W-:Y:S06]  /*6c70*/  @P0 BRA `(.L_x_110) ;  /* 0x00000000000c0947 */ /* 0x000fec0003800000 */
[----:B---3--:R-:W-:Y:S04]  /*6c80*/  SHF.L.U32 R0, R54, 0x1f, RZ ;  /* 0x0000001f36007819 */ /* 0x008fe800000006ff */
[----:B------:R-:W3:Y:S02]  /*6c90*/  SYNCS.PHASECHK.TRANS64.TRYWAIT P0, [R2+URZ+0x30], R0 ;  /* 0x00003000020075a7 */ /* 0x000ee400080011ff */
[----:B---3--:R-:W-:Y:S05]  /*6ca0*/  @!P0 BRA `(.L_x_111) ;  /* 0x00000024008c8947 */ /* 0x008fea0003800000 */
.L_x_110:
[----:B------:R-:W-:Y:S05]  /*6cb0*/  BSYNC B0 ;  /* 0x0000000000007941 */ /* 0x000fea0003800000 */
.L_x_109:
[----:B------:R-:W-:Y:S02]  /*6cc0*/  ISETP.NE.AND P0, PT, R65, RZ, PT ;  /* 0x000000ff4100720c */ /* 0x000fe40003f05270 */
[----:B------:R-:W-:Y:S11]  /*6cd0*/  IADD3 R62, PT, PT, R62, 0x1, RZ ;  /* 0x000000013e3e7810 */ /* 0x000ff60007ffe0ff */
[----:B------:R-:W-:Y:S05]  /*6ce0*/  @P0 WARPSYNC.ALL ;  /* 0x0000000000000948 */ /* 0x000fea0003800000 */
[----:B------:R4:W1:Y:S04]  /*6cf0*/  @P0 LDSM.16.M88.4 R28, [R4+UR44+0x200] ;  /* 0x0002002c041c083b */ /* 0x0008680008000200 */
[----:B------:R4:W1:Y:S02]  /*6d00*/  @P0 LDSM.16.M88.4 R36, [R3+0x200] ;  /* 0x000200000324083b */ /* 0x0008640000000200 */
.L_x_108:
[----:B------:R-:W-:Y:S05]  /*6d10*/  BSYNC B1 ;  /* 0x0000000000017941 */ /* 0x000fea0003800000 */
.L_x_107:
[----:B---3--:R-:W-:Y:S05]  /*6d20*/  VIADD R0, R25, 0x20 ;  /* 0x0000002019007836 */ /* 0x008fea0000000000 */
[----:B------:R-:W-:Y:S04]  /*6d30*/  SHF.R.U32.HI R0, RZ, 0x15, R0 ;  /* 0x00000015ff007819 */ /* 0x000fe80000011600 */
[----:B------:R-:W-:Y:S11]  /*6d40*/  LOP3.LUT P0, RZ, R0, 0x3, R46, 0x48, !PT ;  /* 0x0000000300ff7812 */ /* 0x000ff6000780482e */
[----:B------:R-:W-:Y:S02]  /*6d50*/  @!UPT UIADD3 URZ, UPT, UPT, URZ, URZ, URZ ;  /* 0x000000fffffff290 */ /* 0x000fe4000fffe0ff */
[----:B------:R-:W-:Y:S05]  /*6d60*/  @!P0 BRA `(.L_x_112) ;  /* 0x0000000000408947 */ /* 0x000fea0003800000 */
[----:B------:R-:W3:Y:S01]  /*6d70*/  LDCU.64 UR8, c[0x4][0x70] ;  /* 0x01000e00ff0877ac */ /* 0x000ee20008000a00 */
[----:B----4-:R-:W-:Y:S01]  /*6d80*/  MOV R3, 0x0 ;  /* 0x0000000000037802 */ /* 0x010fe20000000f00 */
[----:B------:R-:W-:Y:S02]  /*6d90*/  HFMA2 R12, -RZ, RZ, 0, 5.9604644775390625e-08 ;  /* 0x00000001ff0c7431 */ /* 0x000fe400000001ff */
[----:B-1----:R-:W-:Y:S02]  /*6da0*/  IMAD.MOV.U32 R8, RZ, RZ, 0x192 ;  /* 0x00000192ff087424 */ /* 0x002fe400078e00ff */
[----:B------:R-:W-:Y:S01]  /*6db0*/  IMAD.MOV.U32 R13, RZ, RZ, RZ ;  /* 0x000000ffff0d7224 */ /* 0x000fe200078e00ff */
[----:B------:R-:W1:Y:S01]  /*6dc0*/  LDCU.64 UR6, c[0x4][0x78] ;  /* 0x01000f00ff0677ac */ /* 0x000e620008000a00 */
[----:B------:R-:W4:Y:S01]  /*6dd0*/  LDC.64 R2, c[0x4][R3] ;  /* 0x0100000003027b82 */ /* 0x000f220000000a00 */
[----:B------:R-:W5:Y:S01]  /*6de0*/  LDCU.64 UR4, c[0x4][0x10] ;  /* 0x01000200ff0477ac */ /* 0x000f620008000a00 */
[----:B---3--:R-:W-:Y:S01]  /*6df0*/  MOV R5, UR9 ;  /* 0x0000000900057c02 */ /* 0x008fe20008000f00 */
[----:B------:R-:W-:Y:S01]  /*6e00*/  IMAD.U32 R4, RZ, RZ, UR8 ;  /* 0x00000008ff047e24 */ /* 0x000fe2000f8e00ff */
[----:B-1----:R-:W-:Y:S01]  /*6e10*/  MOV R7, UR7 ;  /* 0x0000000700077c02 */ /* 0x002fe20008000f00 */
[----:B------:R-:W-:Y:S01]  /*6e20*/  IMAD.U32 R6, RZ, RZ, UR6 ;  /* 0x00000006ff067e24 */ /* 0x000fe2000f8e00ff */
[----:B-----5:R-:W-:Y:S01]  /*6e30*/  MOV R11, UR5 ;  /* 0x00000005000b7c02 */ /* 0x020fe20008000f00 */
[----:B------:R-:W-:Y:S02]  /*6e40*/  IMAD.U32 R10, RZ, RZ, UR4 ;  /* 0x00000004ff0a7e24 */ /* 0x000fe4000f8e00ff */
[----:B------:R-:W-:Y:S07]  /*6e50*/  LEPC R20, `(.L_x_112) ;  /* 0x000000001014794e */ /* 0x000fee0000000000 */
[----:B--2-4-:R-:W-:Y:S05]  /*6e60*/  CALL.ABS.NOINC R2 ;  /* 0x0000000002007343 */ /* 0x014fea0003c00000 */
.L_x_112:
[----:B-1--4-:R-:W-:Y:S01]  /*6e70*/  SHF.L.U32 R3, R28, 0x10, RZ ;  /* 0x000000101c037819 */ /* 0x012fe200000006ff */
[----:B------:R-:W-:Y:S05]  /*6e80*/  WARPSYNC.ALL ;  /* 0x0000000000007948 */ /* 0x000fea0003800000 */
[----:B------:R-:W-:Y:S01]  /*6e90*/  R2UR UR4, R25 ;  /* 0x00000000190472ca */ /* 0x000fe200000e0000 */
[----:B------:R-:W-:Y:S01]  /*6ea0*/  BSSY.RECONVERGENT B0, `(.L_x_113) ;  /* 0x0000056000007945 */ /* 0x000fe20003800200 */
[----:B------:R-:W-:Y:S02]  /*6eb0*/  SHF.L.U32 R20, R30, 0x10, RZ ;  /* 0x000000101e147819 */ /* 0x000fe400000006ff */
[----:B------:R-:W-:Y:S02]  /*6ec0*/  ISETP.NE.AND P6, PT, R59, RZ, PT ;  /* 0x000000ff3b00720c */ /* 0x000fe40003fc5270 */
[----:B------:R-:W-:Y:S07]  /*6ed0*/  ISETP.NE.AND P0, PT, R56, RZ, PT ;  /* 0x000000ff3800720c */ /* 0x000fee0003f05270 */
[----:B------:R-:W1:Y:S02]  /*6ee0*/  LDTM.16dp256bit.x4 R4, tmem[UR4+0x20] ;  /* 0x00002004000479ee */ /* 0x000e640008120000 */
[----:B-1----:R-:W-:Y:S01]  /*6ef0*/  FMUL R0, R24, R4 ;  /* 0x0000000418007220 */ /* 0x002fe20000400000 */
[----:B------:R-:W-:Y:S01]  /*6f00*/  LOP3.LUT R4, R28, 0xffff0000, RZ, 0xc0, !PT ;  /* 0xffff00001c047812 */ /* 0x000fe200078ec0ff */
[C---:B------:R-:W-:Y:S01]  /*6f10*/  FMUL R2, R24.reuse, R5 ;  /* 0x0000000518027220 */ /* 0x040fe20000400000 */
[----:B------:R-:W-:Y:S01]  /*6f20*/  SHF.L.U32 R5, R29, 0x10, RZ ;  /* 0x000000101d057819 */ /* 0x000fe200000006ff */
[----:B------:R-:W-:Y:S01]  /*6f30*/  FFMA R0, R27, R3, R0 ;  /* 0x000000031b007223 */ /* 0x000fe20000000000 */
[C---:B------:R-:W-:Y:S01]  /*6f40*/  FMUL R3, R24.reuse, R6 ;  /* 0x0000000618037220 */ /* 0x040fe20000400000 */
[----:B------:R-:W-:Y:S01]  /*6f50*/  LOP3.LUT R6, R29, 0xffff0000, RZ, 0xc0, !PT ;  /* 0xffff00001d067812 */ /* 0x000fe200078ec0ff */
[C---:B------:R-:W-:Y:S01]  /*6f60*/  FFMA R2, R27.reuse, R4, R2 ;  /* 0x000000041b027223 */ /* 0x040fe20000000002 */
[C---:B------:R-:W-:Y:S01]  /*6f70*/  FMUL R7, R24.reuse, R7 ;  /* 0x0000000718077220 */ /* 0x040fe20000400000 */
[C---:B------:R-:W-:Y:S01]  /*6f80*/  FFMA R3, R27.reuse, R5, R3 ;  /* 0x000000051b037223 */ /* 0x040fe20000000003 */
[C---:B------:R-:W-:Y:S01]  /*6f90*/  FMUL R4, R24.reuse, R8 ;  /* 0x0000000818047220 */ /* 0x040fe20000400000 */
[----:B------:R-:W-:Y:S01]  /*6fa0*/  FMUL R5, R24, R9 ;  /* 0x0000000918057220 */ /* 0x000fe20000400000 */
[----:B------:R-:W-:Y:S01]  /*6fb0*/  F2FP.BF16.F32.PACK_AB R32, R2, R0 ;  /* 0x000000000220723e */ /* 0x000fe200000010ff */
[C---:B------:R-:W-:Y:S01]  /*6fc0*/  FFMA R7, R27.reuse, R6, R7 ;  /* 0x000000061b077223 */ /* 0x040fe20000000007 */
[----:B------:R-:W-:Y:S01]  /*6fd0*/  LOP3.LUT R0, R30, 0xffff0000, RZ, 0xc0, !PT ;  /* 0xffff00001e007812 */ /* 0x000fe200078ec0ff */
[----:B------:R-:W-:Y:S01]  /*6fe0*/  FFMA R4, R27, R20, R4 ;  /* 0x000000141b047223 */ /* 0x000fe20000000004 */
[----:B------:R-:W-:Y:S01]  /*6ff0*/  SHF.L.U32 R2, R31, 0x10, RZ ;  /* 0x000000101f027819 */ /* 0x000fe200000006ff */
[----:B------:R-:W-:Y:S01]  /*7000*/  FMUL R6, R24, R10 ;  /* 0x0000000a18067220 */ /* 0x000fe20000400000 */
[----:B------:R-:W-:Y:S01]  /*7010*/  F2FP.BF16.F32.PACK_AB R33, R7, R3 ;  /* 0x000000030721723e */ /* 0x000fe200000010ff */
[----:B------:R-:W-:Y:S01]  /*7020*/  FFMA R5, R27, R0, R5 ;  /* 0x000000001b057223 */ /* 0x000fe20000000005 */
[----:B------:R-:W-:Y:S01]  /*7030*/  LOP3.LUT R3, R31, 0xffff0000, RZ, 0xc0, !PT ;  /* 0xffff00001f037812 */ /* 0x000fe200078ec0ff */
[----:B------:R-:W-:Y:S01]  /*7040*/  FFMA R6, R27, R2, R6 ;  /* 0x000000021b067223 */ /* 0x000fe20000000006 */
[----:B------:R-:W-:Y:S01]  /*7050*/  SHF.L.U32 R7, R36, 0x10, RZ ;  /* 0x0000001024077819 */ /* 0x000fe200000006ff */
[----:B------:R-:W-:Y:S01]  /*7060*/  FMUL R11, R24, R11 ;  /* 0x0000000b180b7220 */ /* 0x000fe20000400000 */
[----:B------:R-:W-:Y:S01]  /*7070*/  LOP3.LUT R0, R36, 0xffff0000, RZ, 0xc0, !PT ;  /* 0xffff000024007812 */ /* 0x000fe200078ec0ff */
[C---:B------:R-:W-:Y:S01]  /*7080*/  FMUL R8, R24.reuse, R12 ;  /* 0x0000000c18087220 */ /* 0x040fe20000400000 */
[----:B------:R-:W-:Y:S01]  /*7090*/  SHF.L.U32 R2, R37, 0x10, RZ ;  /* 0x0000001025027819 */ /* 0x000fe200000006ff */
[C---:B------:R-:W-:Y:S01]  /*70a0*/  FMUL R9, R24.reuse, R13 ;  /* 0x0000000d18097220 */ /* 0x040fe20000400000 */
[----:B------:R-:W-:Y:S01]  /*70b0*/  F2FP.BF16.F32.PACK_AB R34, R5, R4 ;  /* 0x000000040522723e */ /* 0x000fe200000010ff */
[----:B------:R-:W-:Y:S01]  /*70c0*/  FFMA R11, R27, R3, R11 ;  /* 0x000000031b0b7223 */ /* 0x000fe2000000000b */
[----:B------:R-:W-:Y:S01]  /*70d0*/  SHF.L.U32 R3, R39, 0x10, RZ ;  /* 0x0000001027037819 */ /* 0x000fe200000006ff */
[----:B------:R-:W-:Y:S01]  /*70e0*/  FFMA R8, R27, R7, R8 ;  /* 0x000000071b087223 */ /* 0x000fe20000000008 */
[----:B------:R-:W-:Y:S01]  /*70f0*/  LOP3.LUT R4, R39, 0xffff0000, RZ, 0xc0, !PT ;  /* 0xffff000027047812 */ /* 0x000fe200078ec0ff */
[----:B------:R-:W-:Y:S01]  /*7100*/  FFMA R9, R27, R0, R9 ;  /* 0x000000001b097223 */ /* 0x000fe20000000009 */
[----:B------:R-:W-:Y:S01]  /*7110*/  LOP3.LUT R0, R37, 0xffff0000, RZ, 0xc0, !PT ;  /* 0xffff000025007812 */ /* 0x000fe200078ec0ff */
[C---:B------:R-:W-:Y:S01]  /*7120*/  FMUL R10, R24.reuse, R14 ;  /* 0x0000000e180a7220 */ /* 0x040fe20000400000 */
[----:B------:R-:W-:Y:S01]  /*7130*/  F2FP.BF16.F32.PACK_AB R35, R11, R6 ;  /* 0x000000060b23723e */ /* 0x000fe200000010ff */
[----:B------:R-:W-:Y:S01]  /*7140*/  FMUL R15, R24, R15 ;  /* 0x0000000f180f7220 */ /* 0x000fe20000400000 */
[----:B------:R-:W-:Y:S01]  /*7150*/  F2FP.BF16.F32.PACK_AB R8, R9, R8 ;  /* 0x000000080908723e */ /* 0x000fe200000010ff */
[C---:B------:R-:W-:Y:S01]  /*7160*/  FFMA R10, R27.reuse, R2, R10 ;  /* 0x000000021b0a7223 */ /* 0x040fe2000000000a */
[C---:B------:R-:W-:Y:S01]  /*7170*/  SHF.L.U32 R2, R38.reuse, 0x10, RZ ;  /* 0x0000001026027819 */ /* 0x040fe200000006ff */
[----:B------:R-:W-:Y:S01]  /*7180*/  FFMA R15, R27, R0, R15 ;  /* 0x000000001b0f7223 */ /* 0x000fe2000000000f */
[----:B------:R-:W-:Y:S01]  /*7190*/  LOP3.LUT R0, R38, 0xffff0000, RZ, 0xc0, !PT ;  /* 0xffff000026007812 */ /* 0x000fe200078ec0ff */
[----:B------:R1:W-:Y:S01]  /*71a0*/  STSM.16.M88.4 [R61+0x1200], R32 ;  /* 0x001200203d007844 */ /* 0x0003e20000000200 */
[C---:B------:R-:W-:Y:S01]  /*71b0*/  FMUL R12, R24.reuse, R16 ;  /* 0x00000010180c7220 */ /* 0x040fe20000400000 */
[C---:B------:R-:W-:Y:S01]  /*71c0*/  FMUL R13, R24.reuse, R17 ;  /* 0x00000011180d7220 */ /* 0x040fe20000400000 */
[----:B------:R-:W-:Y:S01]  /*71d0*/  F2FP.BF16.F32.PACK_AB R9, R15, R10 ;  /* 0x0000000a0f09723e */ /* 0x000fe200000010ff */
[C---:B------:R-:W-:Y:S01]  /*71e0*/  FMUL R14, R24.reuse, R18 ;  /* 0x00000012180e7220 */ /* 0x040fe20000400000 */
[----:B------:R-:W-:Y:S01]  /*71f0*/  FMUL R19, R24, R19 ;  /* 0x0000001318137220 */ /* 0x000fe20000400000 */
[C---:B------:R-:W-:Y:S01]  /*7200*/  FFMA R12, R27.reuse, R2, R12 ;  /* 0x000000021b0c7223 */ /* 0x040fe2000000000c */
[----:B------:R-:W-:Y:S01]  /*7210*/  MOV R2, UR46 ;  /* 0x0000002e00027c02 */ /* 0x000fe20008000f00 */
[C---:B------:R-:W-:Y:S01]  /*7220*/  FFMA R13, R27.reuse, R0, R13 ;  /* 0x000000001b0d7223 */ /* 0x040fe2000000000d */
[C---:B------:R-:W-:Y:S01]  /*7230*/  FFMA R14, R27.reuse, R3, R14 ;  /* 0x000000031b0e7223 */ /* 0x040fe2000000000e */
[----:B------:R-:W-:Y:S01]  /*7240*/  FFMA R19, R27, R4, R19 ;  /* 0x000000041b137223 */ /* 0x000fe20000000013 */
[----:B------:R-:W-:Y:S02]  /*7250*/  @P6 LEA R2, R2, UR44, 0x3 ;  /* 0x0000002c02026c11 */ /* 0x000fe4000f8e18ff */
[----:B------:R-:W-:Y:S02]  /*7260*/  F2FP.BF16.F32.PACK_AB R10, R13, R12 ;  /* 0x0000000c0d0a723e */ /* 0x000fe400000010ff */
[----:B------:R-:W-:Y:S02]  /*7270*/  F2FP.BF16.F32.PACK_AB R11, R19, R14 ;  /* 0x0000000e130b723e */ /* 0x000fe400000010ff */
[----:B------:R-:W-:Y:S02]  /*7280*/  MOV R0, UR47 ;  /* 0x0000002f00007c02 */ /* 0x000fe40008000f00 */
[----:B------:R-:W-:Y:S01]  /*7290*/  @P6 IADD3 R2, PT, PT, R2, 0x50, RZ ;  /* 0x0000005002026810 */ /* 0x000fe20007ffe0ff */
[----:B------:R1:W-:Y:S01]  /*72a0*/  STSM.16.M88.4 [R60+0x1200], R8 ;  /* 0x001200083c007844 */ /* 0x0003e20000000200 */
[----:B------:R-:W-:Y:S02]  /*72b0*/  @P6 SHF.L.U32 R3, R54, 0x1f, RZ ;  /* 0x0000001f36036819 */ /* 0x000fe400000006ff */
[----:B------:R-:W-:Y:S01]  /*72c0*/  @P6 PRMT R0, R0, 0x654, R2 ;  /* 0x0000065400006816 */ /* 0x000fe20000000002 */
[----:B------:R-:W-:Y:S01]  /*72d0*/  @!PT LDS RZ, [RZ] ;  /* 0x00000000fffff984 */ /* 0x000fe20000000800 */
[----:B------:R-:W-:Y:S01]  /*72e0*/  @!PT LDS RZ, [RZ] ;  /* 0x00000000fffff984 */ /* 0x000fe20000000800 */
[----:B------:R-:W-:Y:S01]  /*72f0*/  @!PT LDS RZ, [RZ] ;  /* 0x00000000fffff984 */ /* 0x000fe20000000800 */
[----:B------:R-:W-:Y:S01]  /*7300*/  @!PT LDS RZ, [RZ] ;  /* 0x00000000fffff984 */ /* 0x000fe20000000800 */
[----:B------:R3:W-:Y:S06]  /*7310*/  MEMBAR.ALL.CTA ;  /* 0x0000000000007992 */ /* 0x0007ec0000008000 */
[----:B---3--:R-:W3:Y:S01]  /*7320*/  FENCE.VIEW.ASYNC.S ;  /* 0x00000000000073c6 */ /* 0x008ee20000000000 */
[----:B------:R-:W-:Y:S01]  /*7330*/  LEA R2, R62, UR44, 0x3 ;  /* 0x0000002c3e027c11 */ /* 0x000fe2000f8e18ff */
[----:B---3--:R-:W-:Y:S06]  /*7340*/  BAR.SYNC.DEFER_BLOCKING 0x1, 0x80 ;  /* 0x0042000000007b1d */ /* 0x008fec0000010000 */
[----:B------:R-:W-:Y:S05]  /*7350*/  @P0 BRA `(.L_x_114) ;  /* 0x0000000000280947 */ /* 0x000fea0003800000 */
[----:B------:R-:W3:Y:S01]  /*7360*/  LDCU.64 UR6, c[0x0][0x348] ;  /* 0x00006900ff0677ac */ /* 0x000ee20008000a00 */
[----:B------:R-:W-:Y:S02]  /*7370*/  UIADD3 UR9, UPT, UPT, UR49, 0x20, URZ ;  /* 0x0000002031097890 */ /* 0x000fe4000fffe0ff */
[----:B------:R-:W-:Y:S01]  /*7380*/  UIADD3 UR8, UPT, UPT, UR44, 0x1200, URZ ;  /* 0x000012002c087890 */ /* 0x000fe2000fffe0ff */
[----:B------:R-:W-:Y:S01]  /*7390*/  UMOV UR10, UR50 ;  /* 0x00000032000a7c82 */ /* 0x000fe20008000000 */
[----:B------:R-:W-:Y:S01]  /*73a0*/  UMOV UR11, UR36 ;  /* 0x00000024000b7c82 */ /* 0x000fe20008000000 */
[----:B---3--:R-:W-:Y:S04]  /*73b0*/  UIADD3 UR4, UP0, UPT, UR6, 0x680, URZ ;  /* 0x0000068006047890 */ /* 0x008fe8000ff1e0ff */
[----:B------:R-:W-:Y:S09]  /*73c0*/  UIADD3.X UR5, UPT, UPT, URZ, UR7, URZ, UP0, !UPT ;  /* 0x00000007ff057290 */ /* 0x000ff200087fe4ff */
[----:B------:R3:W-:Y:S01]  /*73d0*/  UTMASTG.3D [UR8], [UR4] ;  /* 0x00000008040073b5 */ /* 0x0007e20008010000 */
[----:B------:R0:W-:Y:S01]  /*73e0*/  UTMACMDFLUSH ;  /* 0x00000000000079b7 */ /* 0x0001e20000000000 */
[----:B---3--:R-:W-:Y:S04]  /*73f0*/  DEPBAR.LE SB0, 0x1 ;  /* 0x000080400000791a */ /* 0x008fe80000000000 */
.L_x_114:
[----:B------:R-:W-:Y:S05]  /*7400*/  BSYNC.RECONVERGENT B0 ;  /* 0x0000000000007941 */ /* 0x000fea0003800200 */
.L_x_113:
[----:B------:R-:W-:Y:S01]  /*7410*/  BAR.SYNC.DEFER_BLOCKING 0x1, 0x80 ;  /* 0x0042000000007b1d */ /* 0x000fe20000010000 */
[----:B------:R-:W-:Y:S04]  /*7420*/  UIADD3 UR4, UPT, UPT, UR46, 0x1, URZ ;  /* 0x000000012e047890 */ /* 0x000fe8000fffe0ff */
[----:B------:R-:W-:Y:S04]  /*7430*/  UISETP.NE.AND UP0, UPT, UR4, 0x4, UPT ;  /* 0x000000040400788c */ /* 0x000fe8000bf05270 */
[----:B------:R-:W-:Y:S01]  /*7440*/  USEL UR45, UR4, URZ, UP0 ;  /* 0x000000ff042d7287 */ /* 0x000fe20008000000 */
[----:B------:R3:W-:Y:S01]  /*7450*/  @P6 SYNCS.ARRIVE.TRANS64.RED.A1T0 RZ, [R0+URZ], RZ ;  /* 0x000000ff00ff69a7 */ /* 0x0007e200081004ff */
[----:B------:R-:W-:Y:S01]  /*7460*/  BSSY B1, `(.L_x_115) ;  /* 0x0000014000017945 */ /* 0x000fe20003800000 */
[----:B------:R-:W4:Y:S02]  /*7470*/  @P6 SYNCS.PHASECHK.TRANS64.TRYWAIT P0, [R2+URZ+0x30], R3 ;  /* 0x00003003020065a7 */ /* 0x000f2400080011ff */
[----:B----4-:R-:W-:Y:S01]  /*7480*/  @P6 SEL R64, RZ, 0x1, !P0 ;  /* 0x00000001ff406807 */ /* 0x010fe20004000000 */
[----:B---3--:R-:W-:Y:S06]  /*7490*/  @!P6 BRA `(.L_x_116) ;  /* 0x000000000040e947 */ /* 0x008fec0003800000 */
[----:B------:R-:W-:Y:S01]  /*74a0*/  ISETP.NE.AND P1, PT, R65, RZ, PT ;  /* 0x000000ff4100720c */ /* 0x000fe20003f25270 */
[----:B------:R-:W-:Y:S01]  /*74b0*/  BSSY B0, `(.L_x_117) ;  /* 0x0000009000007945 */ /* 0x000fe20003800000 */
[----:B------:R-:W-:Y:S11]  /*74c0*/  ISETP.NE.AND P0, PT, R64, RZ, PT ;  /* 0x000000ff4000720c */ /* 0x000ff60003f05270 */
[----:B------:R-:W-:Y:S05]  /*74d0*/  @P1 IMAD R3, R62, 0x1000, R63 ;  /* 0x000010003e031824 */ /* 0x000fea00078e023f */
[----:B------:R-:W-:Y:S05]  /*74e0*/  @P1 IADD3 R0, PT, PT, R3, UR44, RZ ;  /* 0x0000002c03001c10 */ /* 0x000fea000fffe0ff */
[----:B------:R-:W-:Y:S01]  /*74f0*/  @P1 IMAD.IADD R0, R55, 0x1, R0 ;  /* 0x0000000137001824 */ /* 0x000fe200078e0200 */
[----:B------:R-:W-:Y:S06]  /*7500*/  @P0 BRA `(.L_x_118) ;  /* 0x00000000000c0947 */ /* 0x000fec0003800000 */
[----:B------:R-:W-:Y:S04]  /*7510*/  SHF.L.U32 R4, R54, 0x1f, RZ ;  /* 0x0000001f36047819 */ /* 0x000fe800000006ff */
[----:B------:R-:W3:Y:S02]  /*7520*/  SYNCS.PHASECHK.TRANS64.TRYWAIT P0, [R2+URZ+0x30], R4 ;  /* 0x00003004020075a7 */ /* 0x000ee400080011ff */
[----:B---3--:R-:W-:Y:S05]  /*7530*/  @!P0 BRA `(.L_x_119) ;  /* 0x0000001c007c8947 */ /* 0x008fea0003800000 */
.L_x_118:
[----:B------:R-:W-:Y:S05]  /*7540*/  BSYNC B0 ;  /* 0x0000000000007941 */ /* 0x000fea0003800000 */
.L_x_117:
[----:B------:R-:W-:Y:S02]  /*7550*/  ISETP.NE.AND P0, PT, R65, RZ, PT ;  /* 0x000000ff4100720c */ /* 0x000fe40003f05270 */
[----:B------:R-:W-:Y:S11]  /*7560*/  IADD3 R62, PT, PT, R62, 0x1, RZ ;  /* 0x000000013e3e7810 */ /* 0x000ff60007ffe0ff */
[----:B------:R-:W-:Y:S05]  /*7570*/  @P0 WARPSYNC.ALL ;  /* 0x0000000000000948 */ /* 0x000fea0003800000 */
[----:B------:R4:W1:Y:S04]  /*7580*/  @P0 LDSM.16.M88.4 R28, [R3+UR44+0x200] ;  /* 0x0002002c031c083b */ /* 0x0008680008000200 */
[----:B------:R4:W1:Y:S02]  /*7590*/  @P0 LDSM.16.M88.4 R36, [R0+0x200] ;  /* 0x000200000024083b */ /* 0x0008640000000200 */
.L_x_116:
[----:B------:R-:W-:Y:S05]  /*75a0*/  BSYNC B1 ;  /* 0x0000000000017941 */ /* 0x000fea0003800000 */
.L_x_115:
[----:B----4-:R-:W-:Y:S05]  /*75b0*/  VIADD R0, R25, 0x40 ;  /* 0x0000004019007836 */ /* 0x010fea0000000000 */
[----:B------:R-:W-:Y:S04]  /*75c0*/  SHF.R.U32.HI R0, RZ, 0x15, R0 ;  /* 0x00000015ff007819 */ /* 0x000fe80000011600 */
[----:B------:R-:W-:Y:S11]  /*75d0*/  LOP3.LUT P0, RZ, R0, 0x3, R46, 0x48, !PT ;  /* 0x0000000300ff7812 */ /* 0x000ff6000780482e */
[----:B------:R-:W-:Y:S02]  /*75e0*/  @!UPT UIADD3 URZ, UPT, UPT, URZ, URZ, URZ ;  /* 0x000000fffffff290 */ /* 0x000fe4000fffe0ff */
[----:B------:R-:W-:Y:S05]  /*75f0*/  @!P0 BRA `(.L_x_120) ;  /* 0x0000000000408947 */ /* 0x000fea0003800000 */
[----:B------:R-:W4:Y:S01]  /*7600*/  LDCU.64 UR8, c[0x4][0x70] ;  /* 0x01000e00ff0877ac */ /* 0x000f220008000a00 */
[----:B------:R-:W-:Y:S01]  /*7610*/  MOV R3, 0x0 ;  /* 0x0000000000037802 */ /* 0x000fe20000000f00 */
[----:B------:R-:W-:Y:S02]  /*7620*/  HFMA2 R12, -RZ, RZ, 0, 5.9604644775390625e-08 ;  /* 0x00000001ff0c7431 */ /* 0x000fe400000001ff */
[----:B-1----:R-:W-:Y:S02]  /*7630*/  IMAD.MOV.U32 R8, RZ, RZ, 0x192 ;  /* 0x00000192ff087424 */ /* 0x002fe400078e00ff */
[----:B------:R-:W-:Y:S01]  /*7640*/  IMAD.MOV.U32 R13, RZ, RZ, RZ ;  /* 0x000000ffff0d7224 */ /* 0x000fe200078e00ff */
[----:B------:R-:W1:Y:S01]  /*7650*/  LDCU.64 UR6, c[0x4][0x78] ;  /* 0x01000f00ff0677ac */ /* 0x000e620008000a00 */
[----:B---3--:R-:W3:Y:S01]  /*7660*/  LDC.64 R2, c[0x4][R3] ;  /* 0x0100000003027b82 */ /* 0x008ee20000000a00 */
[----:B------:R-:W5:Y:S01]  /*7670*/  LDCU.64 UR4, c[0x4][0x10] ;  /* 0x01000200ff0477ac */ /* 0x000f620008000a00 */
[----:B----4-:R-:W-:Y:S01]  /*7680*/  MOV R5, UR9 ;  /* 0x0000000900057c02 */ /* 0x010fe20008000f00 */
[----:B------:R-:W-:Y:S01]  /*7690*/  IMAD.U32 R4, RZ, RZ, UR8 ;  /* 0x00000008ff047e24 */ /* 0x000fe2000f8e00ff */
[----:B-1----:R-:W-:Y:S01]  /*76a0*/  MOV R7, UR7 ;  /* 0x0000000700077c02 */ /* 0x002fe20008000f00 */
[----:B------:R-:W-:Y:S01]  /*76b0*/  IMAD.U32 R6, RZ, RZ, UR6 ;  /* 0x00000006ff067e24 */ /* 0x000fe2000f8e00ff */
[----:B-----5:R-:W-:Y:S01]  /*76c0*/  MOV R11, UR5 ;  /* 0x00000005000b7c02 */ /* 0x020fe20008000f00 */
[----:B------:R-:W-:Y:S02]  /*76d0*/  IMAD.U32 R10, RZ, RZ, UR4 ;  /* 0x00000004ff0a7e24 */ /* 0x000fe4000f8e00ff */
[----:B------:R-:W-:Y:S07]  /*76e0*/  LEPC R20, `(.L_x_120) ;  /* 0x000000001014794e */ /* 0x000fee0000000000 */
[----:B--23--:R-:W-:Y:S05]  /*76f0*/  CALL.ABS.NOINC R2 ;  /* 0x0000000002007343 */ /* 0x00cfea0003c00000 */
.L_x_120:
[----:B-1----:R-:W-:Y:S01]  /*7700*/  SHF.L.U32 R3, R28, 0x10, RZ ;  /* 0x000000101c037819 */ /* 0x002fe200000006ff */
[----:B------:R-:W-:Y:S05]  /*7710*/  WARPSYNC.ALL ;  /* 0x0000000000007948 */ /* 0x000fea0003800000 */
[----:B------:R-:W-:Y:S01]  /*7720*/  R2UR UR4, R25 ;  /* 0x00000000190472ca */ /* 0x000fe200000e0000 */
[----:B------:R-:W-:Y:S01]  /*7730*/  BSSY.RECONVERGENT B0, `(.L_x_121) ;  /* 0x0000056000007945 */ /* 0x000fe20003800200 */
[----:B------:R-:W-:Y:S02]  /*7740*/  SHF.L.U32 R20, R30, 0x10, RZ ;  /* 0x000000101e147819 */ /* 0x000fe400000006ff */
[----:B------:R-:W-:Y:S02]  /*7750*/  ISETP.NE.AND P6, PT, R59, RZ, PT ;  /* 0x000000ff3b00720c */ /* 0x000fe40003fc5270 */
[----:B------:R-:W-:Y:S07]  /*7760*/  ISETP.NE.AND P0, PT, R56, RZ, PT ;  /* 0x000000ff3800720c */ /* 0x000fee0003f05270 */
[----:B---3--:R-:W1:Y:S02]  /*7770*/  LDTM.16dp256bit.x4 R4, tmem[UR4+0x40] ;  /* 0x00004004000479ee */ /* 0x008e640008120000 */
        /* <DEDUP_REMOVED lines=60> */
[----:B------:R-:W-:Y:S02]  /*7b40*/  LEA R3, R62, UR44, 0x3 ;  /* 0x0000002c3e037c11 */ /* 0x000fe4000f8e18ff */
[----:B------:R-:W-:Y:S01]  /*7b50*/  @P6 PRMT R0, R0, 0x654, R2 ;  /* 0x0000065400006816 */ /* 0x000fe20000000002 */
[----:B------:R-:W-:Y:S01]  /*7b60*/  @!PT LDS RZ, [RZ] ;  /* 0x00000000fffff984 */ /* 0x000fe20000000800 */
[----:B------:R-:W-:Y:S01]  /*7b70*/  @!PT LDS RZ, [RZ] ;  /* 0x00000000fffff984 */ /* 0x000fe20000000800 */
[----:B------:R-:W-:Y:S01]  /*7b80*/  @!PT LDS RZ, [RZ] ;  /* 0x00000000fffff984 */ /* 0x000fe20000000800 */
[----:B------:R-:W-:Y:S01]  /*7b90*/  @!PT LDS RZ, [RZ] ;  /* 0x00000000fffff984 */ /* 0x000fe20000000800 */
[----:B------:R3:W-:Y:S06]  /*7ba0*/  MEMBAR.ALL.CTA ;  /* 0x0000000000007992 */ /* 0x0007ec0000008000 */
[----:B---3--:R-:W3:Y:S01]  /*7bb0*/  FENCE.VIEW.ASYNC.S ;  /* 0x00000000000073c6 */ /* 0x008ee20000000000 */
[----:B------:R-:W-:Y:S01]  /*7bc0*/  @P6 SHF.L.U32 R2, R54, 0x1f, RZ ;  /* 0x0000001f36026819 */ /* 0x000fe200000006ff */
        /* <DEDUP_REMOVED lines=12> */
.L_x_122:
[----:B------:R-:W-:Y:S05]  /*7c90*/  BSYNC.RECONVERGENT B0 ;  /* 0x0000000000007941 */ /* 0x000fea0003800200 */
.L_x_121:
        /* <DEDUP_REMOVED lines=19> */
.L_x_126:
[----:B------:R-:W-:Y:S05]  /*7dd0*/  BSYNC B0 ;  /* 0x0000000000007941 */ /* 0x000fea0003800000 */
.L_x_125:
[----:B------:R-:W-:Y:S11]  /*7de0*/  ISETP.NE.AND P0, PT, R65, RZ, PT ;  /* 0x000000ff4100720c */ /* 0x000ff60003f05270 */
[----:B------:R-:W-:Y:S02]  /*7df0*/  @!UPT UIADD3 URZ, UPT, UPT, URZ, URZ, URZ ;  /* 0x000000fffffff290 */ /* 0x000fe4000fffe0ff */
[----:B------:R-:W-:Y:S05]  /*7e00*/  @P0 WARPSYNC.ALL ;  /* 0x0000000000000948 */ /* 0x000fea0003800000 */
[----:B------:R4:W1:Y:S04]  /*7e10*/  @P0 LDSM.16.M88.4 R28, [R62+UR44+0x200] ;  /* 0x0002002c3e1c083b */ /* 0x0008680008000200 */
[----:B------:R4:W1:Y:S02]  /*7e20*/  @P0 LDSM.16.M88.4 R36, [R2+0x200] ;  /* 0x000200000224083b */ /* 0x0008640000000200 */
.L_x_124:
[----:B------:R-:W-:Y:S05]  /*7e30*/  BSYNC B1 ;  /* 0x0000000000017941 */ /* 0x000fea0003800000 */
.L_x_123:
[----:B---3--:R-:W-:Y:S05]  /*7e40*/  VIADD R0, R25, 0x60 ;  /* 0x0000006019007836 */ /* 0x008fea0000000000 */
[----:B------:R-:W-:Y:S04]  /*7e50*/  SHF.R.U32.HI R0, RZ, 0x15, R0 ;  /* 0x00000015ff007819 */ /* 0x000fe80000011600 */
[----:B------:R-:W-:Y:S11]  /*7e60*/  LOP3.LUT P0, RZ, R0, 0x3, R46, 0x48, !PT ;  /* 0x0000000300ff7812 */ /* 0x000ff6000780482e */
[----:B------:R-:W-:Y:S02]  /*7e70*/  @!UPT UIADD3 URZ, UPT, UPT, URZ, URZ, URZ ;  /* 0x000000fffffff290 */ /* 0x000fe4000fffe0ff */
[----:B------:R-:W-:Y:S05]  /*7e80*/  @!P0 BRA `(.L_x_128) ;  /* 0x0000000000408947 */ /* 0x000fea0003800000 */
[----:B------:R-:W3:Y:S01]  /*7e90*/  LDCU.64 UR8, c[0x4][0x70] ;  /* 0x01000e00ff0877ac */ /* 0x000ee20008000a00 */
[----:B------:R-:W-:Y:S01]  /*7ea0*/  MOV R3, 0x0 ;  /* 0x0000000000037802 */ /* 0x000fe20000000f00 */
[----:B------:R-:W-:Y:S02]  /*7eb0*/  HFMA2 R12, -RZ, RZ, 0, 5.9604644775390625e-08 ;  /* 0x00000001ff0c7431 */ /* 0x000fe400000001ff */
[----:B-1----:R-:W-:Y:S02]  /*7ec0*/  IMAD.MOV.U32 R8, RZ, RZ, 0x192 ;  /* 0x00000192ff087424 */ /* 0x002fe400078e00ff */
[----:B------:R-:W-:Y:S01]  /*7ed0*/  IMAD.MOV.U32 R13, RZ, RZ, RZ ;  /* 0x000000ffff0d7224 */ /* 0x000fe200078e00ff */
[----:B------:R-:W1:Y:S01]  /*7ee0*/  LDCU.64 UR6, c[0x4][0x78] ;  /* 0x01000f00ff0677ac */ /* 0x000e620008000a00 */
[----:B----4-:R-:W4:Y:S01]  /*7ef0*/  LDC.64 R2, c[0x4][R3] ;  /* 0x0100000003027b82 */ /* 0x010f220000000a00 */
        /* <DEDUP_REMOVED lines=9> */
.L_x_128:
[----:B------:R-:W-:Y:S01]  /*7f90*/  ISETP.NE.AND P0, PT, R56, RZ, PT ;  /* 0x000000ff3800720c */ /* 0x000fe20003f05270 */
[----:B------:R-:W-:Y:S05]  /*7fa0*/  WARPSYNC.ALL ;  /* 0x0000000000007948 */ /* 0x000fea0003800000 */
[----:B------:R-:W-:Y:S01]  /*7fb0*/  R2UR UR4, R25 ;  /* 0x00000000190472ca */ /* 0x000fe200000e0000 */
[----:B------:R-:W-:Y:S01]  /*7fc0*/  BSSY.RECONVERGENT B0, `(.L_x_129) ;  /* 0x0000053000007945 */ /* 0x000fe20003800200 */
[C---:B-1----:R-:W-:Y:S02]  /*7fd0*/  SHF.L.U32 R0, R28.reuse, 0x10, RZ ;  /* 0x000000101c007819 */ /* 0x042fe400000006ff */
[----:B----4-:R-:W-:Y:S02]  /*7fe0*/  LOP3.LUT R2, R28, 0xffff0000, RZ, 0xc0, !PT ;  /* 0xffff00001c027812 */ /* 0x010fe400078ec0ff */
[C---:B------:R-:W-:Y:S02]  /*7ff0*/  SHF.L.U32 R3, R29.reuse, 0x10, RZ ;  /* 0x000000101d037819 */ /* 0x040fe400000006ff */
[----:B------:R-:W-:Y:S02]  /*8000*/  LOP3.LUT R20, R29, 0xffff0000, RZ, 0xc0, !PT ;  /* 0xffff00001d147812 */ /* 0x000fe400078ec0ff */
[C---:B------:R-:W-:Y:S02]  /*8010*/  SHF.L.U32 R21, R30.reuse, 0x10, RZ ;  /* 0x000000101e157819 */ /* 0x040fe400000006ff */
[----:B------:R-:W-:Y:S01]  /*8020*/  LOP3.LUT R25, R30, 0xffff0000, RZ, 0xc0, !PT ;  /* 0xffff00001e197812 */ /* 0x000fe200078ec0ff */
[----:B------:R-:W1:Y:S01]  /*8030*/  LDTM.16dp256bit.x4 R4, tmem[UR4+0x60] ;  /* 0x00006004000479ee */ /* 0x000e620008120000 */
[----:B------:R-:W-:Y:S01]  /*8040*/  R2UR UR4, R26 ;  /* 0x000000001a0472ca */ /* 0x000fe200000e0000 */
[----:B------:R-:W-:Y:S01]  /*8050*/  NOP ;  /* 0x0000000000007918 */ /* 0x000fe20000000000 */
[C---:B------:R-:W-:Y:S02]  /*8060*/  SHF.L.U32 R26, R31.reuse, 0x10, RZ ;  /* 0x000000101f1a7819 */ /* 0x040fe400000006ff */
[----:B------:R-:W-:Y:S02]  /*8070*/  LOP3.LUT R28, R31, 0xffff0000, RZ, 0xc0, !PT ;  /* 0xffff00001f1c7812 */ /* 0x000fe400078ec0ff */
[C---:B------:R-:W-:Y:S02]  /*8080*/  SHF.L.U32 R29, R36.reuse, 0x10, RZ ;  /* 0x00000010241d7819 */ /* 0x040fe400000006ff */
[----:B------:R-:W-:Y:S02]  /*8090*/  LOP3.LUT R30, R36, 0xffff0000, RZ, 0xc0, !PT ;  /* 0xffff0000241e7812 */ /* 0x000fe400078ec0ff */
[C---:B------:R-:W-:Y:S02]  /*80a0*/  SHF.L.U32 R31, R37.reuse, 0x10, RZ ;  /* 0x00000010251f7819 */ /* 0x040fe400000006ff */
[----:B------:R-:W-:Y:S01]  /*80b0*/  LOP3.LUT R32, R37, 0xffff0000, RZ, 0xc0, !PT ;  /* 0xffff000025207812 */ /* 0x000fe200078ec0ff */
[----:B------:R-:W-:Y:S01]  /*80c0*/  UIADD3 UR4, UPT, UPT, UR4, 0xc0, URZ ;  /* 0x000000c004047890 */ /* 0x000fe2000fffe0ff */
[C---:B------:R-:W-:Y:S02]  /*80d0*/  SHF.L.U32 R33, R38.reuse, 0x10, RZ ;  /* 0x0000001026217819 */ /* 0x040fe400000006ff */
[----:B------:R-:W-:Y:S01]  /*80e0*/  LOP3.LUT R34, R38, 0xffff0000, RZ, 0xc0, !PT ;  /* 0xffff000026227812 */ /* 0x000fe200078ec0ff */
[----:B------:R-:W-:Y:S01]  /*80f0*/  UPRMT UR4, UR47, 0x654, UR4 ;  /* 0x000006542f047896 */ /* 0x000fe20008000004 */
[C---:B------:R-:W-:Y:S02]  /*8100*/  SHF.L.U32 R35, R39.reuse, 0x10, RZ ;  /* 0x0000001027237819 */ /* 0x040fe400000006ff */
[----:B------:R-:W-:Y:S01]  /*8110*/  LOP3.LUT R36, R39, 0xffff0000, RZ, 0xc0, !PT ;  /* 0xffff000027247812 */ /* 0x000fe200078ec0ff */
[C---:B-1----:R-:W-:Y:S01]  /*8120*/  FMUL R4, R24.reuse, R4 ;  /* 0x0000000418047220 */ /* 0x042fe20000400000 */
[C---:B------:R-:W-:Y:S01]  /*8130*/  FMUL R5, R24.reuse, R5 ;  /* 0x0000000518057220 */ /* 0x040fe20000400000 */
[C---:B------:R-:W-:Y:S03]  /*8140*/  FMUL R6, R24.reuse, R6 ;  /* 0x0000000618067220 */ /* 0x040fe60000400000 */
[----:B------:R-:W-:Y:S01]  /*8150*/  SYNCS.ARRIVE.TRANS64.RED.A1T0 RZ, [UR4], RZ ;  /* 0x000000ffffff79a7 */ /* 0x000fe20008100404 */
[C---:B------:R-:W-:Y:S01]  /*8160*/  FFMA R4, R27.reuse, R0, R4 ;  /* 0x000000001b047223 */ /* 0x040fe20000000004 */
[C---:B------:R-:W-:Y:S01]  /*8170*/  FFMA R5, R27.reuse, R2, R5 ;  /* 0x000000021b057223 */ /* 0x040fe20000000005 */
[----:B------:R-:W-:Y:S01]  /*8180*/  FFMA R6, R27, R3, R6 ;  /* 0x000000031b067223 */ /* 0x000fe20000000006 */
[C---:B------:R-:W-:Y:S01]  /*8190*/  FMUL R7, R24.reuse, R7 ;  /* 0x0000000718077220 */ /* 0x040fe20000400000 */
[C---:B------:R-:W-:Y:S01]  /*81a0*/  FMUL R8, R24.reuse, R8 ;  /* 0x0000000818087220 */ /* 0x040fe20000400000 */
[C---:B------:R-:W-:Y:S01]  /*81b0*/  FMUL R9, R24.reuse, R9 ;  /* 0x0000000918097220 */ /* 0x040fe20000400000 */
[----:B------:R-:W-:Y:S01]  /*81c0*/  F2FP.BF16.F32.PACK_AB R4, R5, R4 ;  /* 0x000000040504723e */ /* 0x000fe200000010ff */
[C---:B------:R-:W-:Y:S01]  /*81d0*/  FFMA R7, R27.reuse, R20, R7 ;  /* 0x000000141b077223 */ /* 0x040fe20000000007 */
[C---:B------:R-:W-:Y:S01]  /*81e0*/  FFMA R8, R27.reuse, R21, R8 ;  /* 0x000000151b087223 */ /* 0x040fe20000000008 */
[C---:B------:R-:W-:Y:S01]  /*81f0*/  FFMA R9, R27.reuse, R25, R9 ;  /* 0x000000191b097223 */ /* 0x040fe20000000009 */
[C---:B------:R-:W-:Y:S01]  /*8200*/  FMUL R0, R24.reuse, R10 ;  /* 0x0000000a18007220 */ /* 0x040fe20000400000 */
[C---:B------:R-:W-:Y:S01]  /*8210*/  FMUL R2, R24.reuse, R11 ;  /* 0x0000000b18027220 */ /* 0x040fe20000400000 */
[C---:B------:R-:W-:Y:S01]  /*8220*/  FMUL R3, R24.reuse, R12 ;  /* 0x0000000c18037220 */ /* 0x040fe20000400000 */
[C---:B------:R-:W-:Y:S01]  /*8230*/  FMUL R10, R24.reuse, R13 ;  /* 0x0000000d180a7220 */ /* 0x040fe20000400000 */
[C---:B------:R-:W-:Y:S01]  /*8240*/  FFMA R0, R27.reuse, R26, R0 ;  /* 0x0000001a1b007223 */ /* 0x040fe20000000000 */
[C---:B------:R-:W-:Y:S01]  /*8250*/  FMUL R11, R24.reuse, R14 ;  /* 0x0000000e180b7220 */ /* 0x040fe20000400000 */
[C---:B------:R-:W-:Y:S01]  /*8260*/  FFMA R2, R27.reuse, R28, R2 ;  /* 0x0000001c1b027223 */ /* 0x040fe20000000002 */
[C---:B------:R-:W-:Y:S01]  /*8270*/  FMUL R15, R24.reuse, R15 ;  /* 0x0000000f180f7220 */ /* 0x040fe20000400000 */
[C---:B------:R-:W-:Y:S01]  /*8280*/  FMUL R12, R24.reuse, R16 ;  /* 0x00000010180c7220 */ /* 0x040fe20000400000 */
[C---:B------:R-:W-:Y:S01]  /*8290*/  FFMA R3, R27.reuse, R29, R3 ;  /* 0x0000001d1b037223 */ /* 0x040fe20000000003 */
[C---:B------:R-:W-:Y:S01]  /*82a0*/  FMUL R13, R24.reuse, R17 ;  /* 0x00000011180d7220 */ /* 0x040fe20000400000 */
[C---:B------:R-:W-:Y:S01]  /*82b0*/  FFMA R10, R27.reuse, R30, R10 ;  /* 0x0000001e1b0a7223 */ /* 0x040fe2000000000a */
[C---:B------:R-:W-:Y:S01]  /*82c0*/  FMUL R14, R24.reuse, R18 ;  /* 0x00000012180e7220 */ /* 0x040fe20000400000 */
[C---:B------:R-:W-:Y:S01]  /*82d0*/  FFMA R11, R27.reuse, R31, R11 ;  /* 0x0000001f1b0b7223 */ /* 0x040fe2000000000b */
[C---:B------:R-:W-:Y:S01]  /*82e0*/  FFMA R15, R27.reuse, R32, R15 ;  /* 0x000000201b0f7223 */ /* 0x040fe2000000000f */
[----:B------:R-:W-:Y:S01]  /*82f0*/  FMUL R19, R24, R19 ;  /* 0x0000001318137220 */ /* 0x000fe20000400000 */
[C---:B------:R-:W-:Y:S01]  /*8300*/  FFMA R12, R27.reuse, R33, R12 ;  /* 0x000000211b0c7223 */ /* 0x040fe2000000000c */
[C---:B------:R-:W-:Y:S01]  /*8310*/  FFMA R13, R27.reuse, R34, R13 ;  /* 0x000000221b0d7223 */ /* 0x040fe2000000000d */
[----:B------:R-:W-:Y:S01]  /*8320*/  FFMA R14, R27, R35, R14 ;  /* 0x000000231b0e7223 */ /* 0x000fe2000000000e */
[----:B------:R-:W-:Y:S01]  /*8330*/  F2FP.BF16.F32.PACK_AB R5, R7, R6 ;  /* 0x000000060705723e */ /* 0x000fe200000010ff */
[----:B------:R-:W-:Y:S01]  /*8340*/  FFMA R19, R27, R36, R19 ;  /* 0x000000241b137223 */ /* 0x000fe20000000013 */
[----:B------:R-:W-:Y:S02]  /*8350*/  F2FP.BF16.F32.PACK_AB R6, R9, R8 ;  /* 0x000000080906723e */ /* 0x000fe400000010ff */
        /* <DEDUP_REMOVED lines=25> */
.L_x_130:
[----:B------:R-:W-:Y:S05]  /*84f0*/  BSYNC.RECONVERGENT B0 ;  /* 0x0000000000007941 */ /* 0x000fea0003800200 */
.L_x_129:
[----:B------:R-:W-:Y:S01]  /*8500*/  BAR.SYNC.DEFER_BLOCKING 0x1, 0x80 ;  /* 0x0042000000007b1d */ /* 0x000fe20000010000 */
[----:B------:R-:W-:Y:S01]  /*8510*/  UISETP.NE.AND UP0, UPT, UR52, -0x4, UPT ;  /* 0xfffffffc3400788c */ /* 0x000fe2000bf05270 */
[----:B------:R-:W-:Y:S08]  /*8520*/  IADD3 R22, PT, PT, R22, 0x1, RZ ;  /* 0x0000000116167810 */ /* 0x000ff00007ffe0ff */
[----:B------:R-:W-:Y:S05]  /*8530*/  BRA.U !UP0, `(.L_x_131) ;  /* 0x0000000108287547 */ /* 0x000fea000b800000 */
[----:B------:R-:W-:Y:S01]  /*8540*/  ISETP.NE.AND P0, PT, R59, RZ, PT ;  /* 0x000000ff3b00720c */ /* 0x000fe20003f05270 */
[----:B------:R-:W-:Y:S01]  /*8550*/  IMAD.U32 R2, RZ, RZ, UR46 ;  /* 0x0000002eff027e24 */ /* 0x000fe2000f8e00ff */
[----:B------:R-:W-:Y:S01]  /*8560*/  UIADD3 UR4, UPT, UPT, UR46, 0x1, URZ ;  /* 0x000000012e047890 */ /* 0x000fe2000fffe0ff */
[----:B------:R-:W-:Y:S03]  /*8570*/  IMAD.U32 R0, RZ, RZ, UR47 ;  /* 0x0000002fff007e24 */ /* 0x000fe6000f8e00ff */
[----:B------:R-:W-:Y:S04]  /*8580*/  UISETP.NE.AND UP0, UPT, UR4, 0x4, UPT ;  /* 0x000000040400788c */ /* 0x000fe8000bf05270 */
[----:B------:R-:W-:Y:S03]  /*8590*/  USEL UR46, UR4, URZ, UP0 ;  /* 0x000000ff042e7287 */ /* 0x000fe60008000000 */
[----:B------:R-:W-:Y:S05]  /*85a0*/  @P0 LEA R2, R2, UR44, 0x3 ;  /* 0x0000002c02020c11 */ /* 0x000fea000f8e18ff */
[----:B------:R-:W-:Y:S05]  /*85b0*/  @P0 VIADD R2, R2, 0x50 ;  /* 0x0000005002020836 */ /* 0x000fea0000000000 */
[----:B------:R-:W-:Y:S04]  /*85c0*/  @P0 PRMT R0, R0, 0x654, R2 ;  /* 0x0000065400000816 */ /* 0x000fe80000000002 */
[----:B------:R3:W-:Y:S03]  /*85d0*/  @P0 SYNCS.ARRIVE.TRANS64.RED.A1T0 RZ, [R0+URZ], RZ ;  /* 0x000000ff00ff09a7 */ /* 0x0007e600081004ff */
.L_x_131:
[----:B------:R-:W-:Y:S01]  /*85e0*/  R2UR UR4, R47 ;  /* 0x000000002f0472ca */ /* 0x000fe200000e0000 */
[----:B------:R-:W-:Y:S01]  /*85f0*/  UISETP.NE.AND UP0, UPT, UR62, URZ, UPT ;  /* 0x000000ff3e00728c */ /* 0x000fe2000bf05270 */
[----:B------:R-:W-:Y:S01]  /*8600*/  ISETP.NE.AND P0, PT, R51, 0x2, PT ;  /* 0x000000023300780c */ /* 0x000fe20003f05270 */
[----:B------:R-:W-:Y:S01]  /*8610*/  UIADD3 UR28, UPT, UPT, UR37, UR63, URZ ;  /* 0x0000003f251c7290 */ /* 0x000fe2000fffe0ff */
[----:B------:R-:W-:Y:S01]  /*8620*/  ISETP.NE.AND P1, PT, R22, 0x4, PT ;  /* 0x000000041600780c */ /* 0x000fe20003f25270 */
[----:B------:R-:W-:Y:S01]  /*8630*/  UIADD3 UR52, UPT, UPT, UR52, 0x4, URZ ;  /* 0x0000000434347890 */ /* 0x000fe2000fffe0ff */
[----:B------:R-:W-:Y:S01]  /*8640*/  SEL R2, RZ, 0x1, P0 ;  /* 0x00000001ff027807 */ /* 0x000fe20000000000 */
[----:B------:R-:W-:Y:S01]  /*8650*/  UMOV UR36, UR61 ;  /* 0x0000003d00247c82 */ /* 0x000fe20008000000 */
[----:B---3--:R-:W-:Y:S02]  /*8660*/  SEL R0, RZ, 0x1, P1 ;  /* 0x00000001ff007807 */ /* 0x008fe40000800000 */
[----:B------:R-:W-:Y:S02]  /*8670*/  LOP3.LUT R52, R52, R2, RZ, 0x3c, !PT ;  /* 0x0000000234347212 */ /* 0x000fe400078e3cff */
[----:B------:R-:W-:Y:S01]  /*8680*/  LOP3.LUT R53, R53, R0, RZ, 0x3c, !PT ;  /* 0x0000000035357212 */ /* 0x000fe200078e3cff */
[----:B------:R-:W-:Y:S01]  /*8690*/  UIADD3 UR24, UPT, UPT, UR38, UR4, URZ ;  /* 0x0000000426187290 */ /* 0x000fe2000fffe0ff */
[----:B------:R-:W-:Y:S02]  /*86a0*/  SEL R51, R51, RZ, P0 ;  /* 0x000000ff33337207 */ /* 0x000fe40000000000 */
[----:B------:R-:W-:Y:S01]  /*86b0*/  SEL R22, R22, RZ, P1 ;  /* 0x000000ff16167207 */ /* 0x000fe20000800000 */
[----:B------:R-:W-:Y:S08]  /*86c0*/  BRA.U UP0, `(.L_x_132) ;  /* 0xffffffcd00a47547 */ /* 0x000ff0000b83ffff */
[----:B------:R-:W-:-:S13]  /*86d0*/  R2UR UR4, R48 ;  /* 0x00000000300472ca */ /* 0x000fda00000e0000 */
[----:B------:R-:W-:-:S09]  /*86e0*/  UISETP.NE.AND UP0, UPT, UR4, URZ, UPT ;  /* 0x000000ff0400728c */ /* 0x000fd2000bf05270 */
[----:B------:R-:W-:Y:S05]  /*86f0*/  BRA.U !UP0, `(.L_x_133) ;  /* 0x0000000108487547 */ /* 0x000fea000b800000 */
[----:B------:R-:W3:Y:S02]  /*8700*/  LDCU.64 UR4, c[0x0][0x890] ;  /* 0x00011200ff0477ac */ /* 0x000ee40008000a00 */
[----:B---3--:R-:W-:-:S04]  /*8710*/  UISETP.NE.U32.AND UP0, UPT, UR4, URZ, UPT ;  /* 0x000000ff0400728c */ /* 0x008fc8000bf05070 */
[----:B------:R-:W-:-:S09]  /*8720*/  UISETP.NE.AND.EX UP0, UPT, UR5, URZ, UPT, UP0 ;  /* 0x000000ff0500728c */ /* 0x000fd2000bf05300 */
[----:B------:R-:W-:Y:S05]  /*8730*/  BRA.U UP0, `(.L_x_134) ;  /* 0x00000001000c7547 */ /* 0x000fea000b800000 */
[----:B------:R-:W-:-:S13]  /*8740*/  FSETP.NEU.AND P0, PT, R27, RZ, PT ;  /* 0x000000ff1b00720b */ /* 0x000fda0003f0d000 */
[----:B------:R-:W-:Y:S05]  /*8750*/  @!P0 EXIT ;  /* 0x000000000000894d */ /* 0x000fea0003800000 */
[----:B------:R-:W-:Y:S05]  /*8760*/  BRA `(.L_x_133) ;  /* 0x00000000002c7947 */ /* 0x000fea0003800000 */
.L_x_134:
[----:B------:R-:W-:Y:S01]  /*8770*/  ISETP.NE.AND P0, PT, R50, RZ, PT ;  /* 0x000000ff3200720c */ /* 0x000fe20003f05270 */
[----:B------:R-:W-:-:S12]  /*8780*/  BSSY.RECONVERGENT B0, `(.L_x_133) ;  /* 0x0000009000007945 */ /* 0x000fd80003800200 */
[----:B------:R-:W-:Y:S05]  /*8790*/  @P0 BRA `(.L_x_135) ;  /* 0x0000000000140947 */ /* 0x000fea0003800000 */
[----:B------:R-:W3:Y:S02]  /*87a0*/  LDCU.64 UR4, c[0x0][0x888] ;  /* 0x00011100ff0477ac */ /* 0x000ee40008000a00 */
[----:B---3--:R-:W-:-:S04]  /*87b0*/  ISETP.NE.U32.AND P0, PT, RZ, UR4, PT ;  /* 0x00000004ff007c0c */ /* 0x008fc8000bf05070 */
[----:B------:R-:W-:-:S13]  /*87c0*/  ISETP.NE.AND.EX P0, PT, RZ, UR5, PT, P0 ;  /* 0x00000005ff007c0c */ /* 0x000fda000bf05300 */
[----:B------:R-:W-:Y:S05]  /*87d0*/  @!P0 EXIT ;  /* 0x000000000000894d */ /* 0x000fea0003800000 */
[----:B------:R-:W-:Y:S05]  /*87e0*/  BRA `(.L_x_136) ;  /* 0x0000000000087947 */ /* 0x000fea0003800000 */
.L_x_135:
[----:B------:R-:W-:-:S13]  /*87f0*/  FSETP.NEU.AND P0, PT, R27, RZ, PT ;  /* 0x000000ff1b00720b */ /* 0x000fda0003f0d000 */
[----:B------:R-:W-:Y:S05]  /*8800*/  @!P0 EXIT ;  /* 0x000000000000894d */ /* 0x000fea0003800000 */
.L_x_136:
[----:B------:R-:W-:Y:S05]  /*8810*/  BSYNC.RECONVERGENT B0 ;  /* 0x0000000000007941 */ /* 0x000fea0003800200 */
.L_x_133:
[----:B------:R-:W-:Y:S01]  /*8820*/  ULEA UR4, UR46, UR44, 0x3 ;  /* 0x0000002c2e047291 */ /* 0x000fe2000f8e18ff */
[----:B------:R-:W-:-:S04]  /*8830*/  DEPBAR.LE SB0, 0x0 ;  /* 0x000080000000791a */ /* 0x000fc80000000000 */
[----:B------:R-:W-:-:S04]  /*8840*/  UIADD3 UR4, UPT, UPT, UR4, 0x50, URZ ;  /* 0x0000005004047890 */ /* 0x000fc8000fffe0ff */
[----:B------:R-:W-:-:S09]  /*8850*/  UPRMT UR4, UR47, 0x654, UR4 ;  /* 0x000006542f047896 */ /* 0x000fd20008000004 */
[----:B------:R-:W-:Y:S01]  /*8860*/  SYNCS.ARRIVE.TRANS64.RED.A1T0 RZ, [UR4], RZ ;  /* 0x000000ffffff79a7 */ /* 0x000fe20008100404 */
[----:B------:R-:W-:Y:S05]  /*8870*/  EXIT ;  /* 0x000000000000794d */ /* 0x000fea0003800000 */
.L_x_24:
[----:B---3--:R3:W4:Y:S02]  /*8880*/  SYNCS.PHASECHK.TRANS64.TRYWAIT P0, [R0+URZ+0xf0], R2 ;  /* 0x0000f002000075a7 */ /* 0x00872400080011ff */
[----:B----4-:R-:W-:Y:S05]  /*8890*/  @!P0 NANOSLEEP.SYNCS 0x989680 ;  /* 0x009896800000895d */ /* 0x010fea0003900000 */
[----:B------:R-:W4:Y:S02]  /*88a0*/  @!P0 SYNCS.PHASECHK.TRANS64 P0, [R0+URZ+0xf0], R2 ;  /* 0x0000f002000085a7 */ /* 0x000f2400080010ff */
[----:B----4-:R-:W-:Y:S05]  /*88b0*/  @!P0 BRA `(.L_x_24) ;  /* 0xfffffffc00f08947 */ /* 0x010fea000383ffff */
[----:B------:R-:W-:Y:S05]  /*88c0*/  BRA `(.L_x_137) ;  /* 0xffffff8c00e07947 */ /* 0x000fea000383ffff */
.L_x_27:
[----:B--2---:R-:W-:-:S07]  /*88d0*/  MOV R0, UR33 ;  /* 0x0000002100007c02 */ /* 0x004fce0008000f00 */
.L_x_138:
[----:B--2---:R2:W3:Y:S02]  /*88e0*/  SYNCS.PHASECHK.TRANS64.TRYWAIT P0, [R0+URZ+0x18], R3 ;  /* 0x00001803000075a7 */ /* 0x0044e400080011ff */
[----:B---3--:R-:W-:Y:S05]  /*88f0*/  @!P0 NANOSLEEP.SYNCS 0x989680 ;  /* 0x009896800000895d */ /* 0x008fea0003900000 */
[----:B------:R-:W3:Y:S02]  /*8900*/  @!P0 SYNCS.PHASECHK.TRANS64 P0, [R0+URZ+0x18], R3 ;  /* 0x00001803000085a7 */ /* 0x000ee400080010ff */
[----:B---3--:R-:W-:Y:S05]  /*8910*/  @!P0 BRA `(.L_x_138) ;  /* 0xfffffffc00f08947 */ /* 0x008fea000383ffff */
[----:B------:R-:W-:Y:S05]  /*8920*/  BRA `(.L_x_26) ;  /* 0xffffff9000287947 */ /* 0x000fea000383ffff */
.L_x_34:
[----:B-1----:R-:W-:-:S07]  /*8930*/  MOV R0, UR33 ;  /* 0x0000002100007c02 */ /* 0x002fce0008000f00 */
.L_x_139:
[----:B-1----:R1:W2:Y:S02]  /*8940*/  SYNCS.PHASECHK.TRANS64.TRYWAIT P0, [R0+URZ+0x18], R3 ;  /* 0x00001803000075a7 */ /* 0x0022a400080011ff */
[----:B--2---:R-:W-:Y:S05]  /*8950*/  @!P0 NANOSLEEP.SYNCS 0x989680 ;  /* 0x009896800000895d */ /* 0x004fea0003900000 */
[----:B------:R-:W2:Y:S02]  /*8960*/  @!P0 SYNCS.PHASECHK.TRANS64 P0, [R0+URZ+0x18], R3 ;  /* 0x00001803000085a7 */ /* 0x000ea400080010ff */
[----:B--2---:R-:W-:Y:S05]  /*8970*/  @!P0 BRA `(.L_x_139) ;  /* 0xfffffffc00f08947 */ /* 0x004fea000383ffff */
[----:B------:R-:W-:Y:S05]  /*8980*/  BRA `(.L_x_33) ;  /* 0xffffff94001c7947 */ /* 0x000fea000383ffff */
.L_x_39:
[----:B-1----:R1:W2:Y:S02]  /*8990*/  SYNCS.PHASECHK.TRANS64.TRYWAIT P0, [R3+URZ+0x80], R0 ;  /* 0x00008000030075a7 */ /* 0x0022a400080011ff */
[----:B--2---:R-:W-:Y:S05]  /*89a0*/  @!P0 NANOSLEEP.SYNCS 0x989680 ;  /* 0x009896800000895d */ /* 0x004fea0003900000 */
[----:B------:R-:W2:Y:S02]  /*89b0*/  @!P0 SYNCS.PHASECHK.TRANS64 P0, [R3+URZ+0x80], R0 ;  /* 0x00008000030085a7 */ /* 0x000ea400080010ff */
[----:B--2---:R-:W-:Y:S05]  /*89c0*/  @!P0 BRA `(.L_x_39) ;  /* 0xfffffffc00f08947 */ /* 0x004fea000383ffff */
[----:B------:R-:W-:Y:S05]  /*89d0*/  BRA `(.L_x_140) ;  /* 0xffffff9400f07947 */ /* 0x000fea000383ffff */
.L_x_43:
[----:B------:R-:W-:-:S07]  /*89e0*/  MOV R0, UR4 ;  /* 0x0000000400007c02 */ /* 0x000fce0008000f00 */
.L_x_141:
[----:B-1----:R1:W2:Y:S02]  /*89f0*/  SYNCS.PHASECHK.TRANS64.TRYWAIT P0, [R0+URZ], R2 ;  /* 0x00000002000075a7 */ /* 0x0022a400080011ff */
[----:B--2---:R-:W-:Y:S05]  /*8a00*/  @!P0 NANOSLEEP.SYNCS 0x989680 ;  /* 0x009896800000895d */ /* 0x004fea0003900000 */
[----:B------:R-:W2:Y:S02]  /*8a10*/  @!P0 SYNCS.PHASECHK.TRANS64 P0, [R0+URZ], R2 ;  /* 0x00000002000085a7 */ /* 0x000ea400080010ff */
[----:B--2---:R-:W-:Y:S05]  /*8a20*/  @!P0 BRA `(.L_x_141) ;  /* 0xfffffffc00f08947 */ /* 0x004fea000383ffff */
[----:B------:R-:W-:Y:S05]  /*8a30*/  BRA `(.L_x_142) ;  /* 0xffffff9c00987947 */ /* 0x000fea000383ffff */
.L_x_44:
[----:B------:R-:W-:-:S07]  /*8a40*/  MOV R0, UR5 ;  /* 0x0000000500007c02 */ /* 0x000fce0008000f00 */
.L_x_143:
[----:B-1----:R1:W2:Y:S02]  /*8a50*/  SYNCS.PHASECHK.TRANS64.TRYWAIT P0, [R0+URZ], R2 ;  /* 0x00000002000075a7 */ /* 0x0022a400080011ff */
[----:B--2---:R-:W-:Y:S05]  /*8a60*/  @!P0 NANOSLEEP.SYNCS 0x989680 ;  /* 0x009896800000895d */ /* 0x004fea0003900000 */
[----:B------:R-:W2:Y:S02]  /*8a70*/  @!P0 SYNCS.PHASECHK.TRANS64 P0, [R0+URZ], R2 ;  /* 0x00000002000085a7 */ /* 0x000ea400080010ff */
[----:B--2---:R-:W-:Y:S05]  /*8a80*/  @!P0 BRA `(.L_x_143) ;  /* 0xfffffffc00f08947 */ /* 0x004fea000383ffff */
[----:B------:R-:W-:Y:S05]  /*8a90*/  BRA `(.L_x_144) ;  /* 0xffffff9c00a47947 */ /* 0x000fea000383ffff */
.L_x_47:
[----:B--2---:R2:W3:Y:S02]  /*8aa0*/  SYNCS.PHASECHK.TRANS64.TRYWAIT P0, [R2+URZ+0xe0], R4 ;  /* 0x0000e004020075a7 */ /* 0x0044e400080011ff */
[----:B---3--:R-:W-:Y:S05]  /*8ab0*/  @!P0 NANOSLEEP.SYNCS 0x989680 ;  /* 0x009896800000895d */ /* 0x008fea0003900000 */
[----:B------:R-:W3:Y:S02]  /*8ac0*/  @!P0 SYNCS.PHASECHK.TRANS64 P0, [R2+URZ+0xe0], R4 ;  /* 0x0000e004020085a7 */ /* 0x000ee400080010ff */
[----:B---3--:R-:W-:Y:S05]  /*8ad0*/  @!P0 BRA `(.L_x_47) ;  /* 0xfffffffc00f08947 */ /* 0x008fea000383ffff */
[----:B------:R-:W-:Y:S05]  /*8ae0*/  BRA `(.L_x_145) ;  /* 0xffffffa000007947 */ /* 0x000fea000383ffff */
.L_x_48:
[----:B------:R-:W-:-:S07]  /*8af0*/  MOV R2, UR4 ;  /* 0x0000000400027c02 */ /* 0x000fce0008000f00 */
.L_x_146:
[----:B--2---:R2:W3:Y:S02]  /*8b00*/  SYNCS.PHASECHK.TRANS64.TRYWAIT P0, [R2+URZ+0x90], R5 ;  /* 0x00009005020075a7 */ /* 0x0044e400080011ff */
[----:B---3--:R-:W-:Y:S05]  /*8b10*/  @!P0 NANOSLEEP.SYNCS 0x989680 ;  /* 0x009896800000895d */ /* 0x008fea0003900000 */
[----:B------:R-:W3:Y:S02]  /*8b20*/  @!P0 SYNCS.PHASECHK.TRANS64 P0, [R2+URZ+0x90], R5 ;  /* 0x00009005020085a7 */ /* 0x000ee400080010ff */
[----:B---3--:R-:W-:Y:S05]  /*8b30*/  @!P0 BRA `(.L_x_146) ;  /* 0xfffffffc00f08947 */ /* 0x008fea000383ffff */
[----:B------:R-:W-:Y:S05]  /*8b40*/  BRA `(.L_x_147) ;  /* 0xffffffa000107947 */ /* 0x000fea000383ffff */
.L_x_49:
[----:B--2---:R2:W3:Y:S02]  /*8b50*/  SYNCS.PHASECHK.TRANS64.TRYWAIT P1, [R2+URZ+0x80], R4 ;  /* 0x00008004020075a7 */ /* 0x0044e400080211ff */
[----:B---3--:R-:W-:Y:S05]  /*8b60*/  @!P1 NANOSLEEP.SYNCS 0x989680 ;  /* 0x009896800000995d */ /* 0x008fea0003900000 */
[----:B------:R-:W3:Y:S02]  /*8b70*/  @!P1 SYNCS.PHASECHK.TRANS64 P1, [R2+URZ+0x80], R4 ;  /* 0x00008004020095a7 */ /* 0x000ee400080210ff */
[----:B---3--:R-:W-:Y:S05]  /*8b80*/  @!P1 BRA `(.L_x_49) ;  /* 0xfffffffc00f09947 */ /* 0x008fea000383ffff */
[----:B------:R-:W-:Y:S05]  /*8b90*/  BRA `(.L_x_148) ;  /* 0xffffffa000407947 */ /* 0x000fea000383ffff */
.L_x_52:
[----:B------:R-:W-:-:S07]  /*8ba0*/  MOV R0, UR4 ;  /* 0x0000000400007c02 */ /* 0x000fce0008000f00 */
.L_x_149:
[----:B--2---:R2:W3:Y:S02]  /*8bb0*/  SYNCS.PHASECHK.TRANS64.TRYWAIT P0, [R0+URZ+0x90], R2 ;  /* 0x00009002000075a7 */ /* 0x0044e400080011ff */
[----:B---3--:R-:W-:Y:S05]  /*8bc0*/  @!P0 NANOSLEEP.SYNCS 0x989680 ;  /* 0x009896800000895d */ /* 0x008fea0003900000 */
[----:B------:R-:W3:Y:S02]  /*8bd0*/  @!P0 SYNCS.PHASECHK.TRANS64 P0, [R0+URZ+0x90], R2 ;  /* 0x00009002000085a7 */ /* 0x000ee400080010ff */
[----:B---3--:R-:W-:Y:S05]  /*8be0*/  @!P0 BRA `(.L_x_149) ;  /* 0xfffffffc00f08947 */ /* 0x008fea000383ffff */
[----:B------:R-:W-:Y:S05]  /*8bf0*/  BRA `(.L_x_51) ;  /* 0xffffffa000947947 */ /* 0x000fea000383ffff */
.L_x_59:
[----:B-1----:R1:W2:Y:S02]  /*8c00*/  SYNCS.PHASECHK.TRANS64.TRYWAIT P1, [R0+URZ+0x80], R2 ;  /* 0x00008002000075a7 */ /* 0x0022a400080211ff */
[----:B--2---:R-:W-:Y:S05]  /*8c10*/  @!P1 NANOSLEEP.SYNCS 0x989680 ;  /* 0x009896800000995d */ /* 0x004fea0003900000 */
[----:B------:R-:W2:Y:S02]  /*8c20*/  @!P1 SYNCS.PHASECHK.TRANS64 P1, [R0+URZ+0x80], R2 ;  /* 0x00008002000095a7 */ /* 0x000ea400080210ff */
[----:B--2---:R-:W-:Y:S05]  /*8c30*/  @!P1 BRA `(.L_x_59) ;  /* 0xfffffffc00f09947 */ /* 0x004fea000383ffff */
[----:B------:R-:W-:Y:S05]  /*8c40*/  BRA `(.L_x_150) ;  /* 0xffffffa800287947 */ /* 0x000fea000383ffff */
.L_x_60:
[----:B------:R-:W-:-:S07]  /*8c50*/  MOV R2, UR46 ;  /* 0x0000002e00027c02 */ /* 0x000fce0008000f00 */
.L_x_151:
[----:B-1----:R1:W2:Y:S02]  /*8c60*/  SYNCS.PHASECHK.TRANS64.TRYWAIT P0, [R2+URZ+0xc0], R0 ;  /* 0x0000c000020075a7 */ /* 0x0022a400080011ff */
[----:B--2---:R-:W-:Y:S05]  /*8c70*/  @!P0 NANOSLEEP.SYNCS 0x989680 ;  /* 0x009896800000895d */ /* 0x004fea0003900000 */
[----:B------:R-:W2:Y:S02]  /*8c80*/  @!P0 SYNCS.PHASECHK.TRANS64 P0, [R2+URZ+0xc0], R0 ;  /* 0x0000c000020085a7 */ /* 0x000ea400080010ff */
[----:B--2---:R-:W-:Y:S05]  /*8c90*/  @!P0 BRA `(.L_x_151) ;  /* 0xfffffffc00f08947 */ /* 0x004fea000383ffff */
[----:B------:R-:W-:Y:S05]  /*8ca0*/  BRA `(.L_x_152) ;  /* 0xffffffa800787947 */ /* 0x000fea000383ffff */
.L_x_63:
[----:B------:R-:W-:Y:S07]  /*8cb0*/  MOV R0, UR7 ;  /* 0x0000000700007c02 */ /* 0x000fee0008000f00 */
.L_x_153:
[----:B-1----:R1:W2:Y:S02]  /*8cc0*/  SYNCS.PHASECHK.TRANS64.TRYWAIT P0, [R0+URZ], R2 ;  /* 0x00000002000075a7 */ /* 0x0022a400080011ff */
[----:B--2---:R-:W-:Y:S05]  /*8cd0*/  @!P0 NANOSLEEP.SYNCS 0x989680 ;  /* 0x009896800000895d */ /* 0x004fea0003900000 */
[----:B------:R-:W2:Y:S02]  /*8ce0*/  @!P0 SYNCS.PHASECHK.TRANS64 P0, [R0+URZ], R2 ;  /* 0x00000002000085a7 */ /* 0x000ea400080010ff */
[----:B--2---:R-:W-:Y:S05]  /*8cf0*/  @!P0 BRA `(.L_x_153) ;  /* 0xfffffffc00f08947 */ /* 0x004fea000383ffff */
[----:B------:R-:W-:Y:S05]  /*8d00*/  BRA `(.L_x_62) ;  /* 0xffffffa800947947 */ /* 0x000fea000383ffff */
.L_x_66:
[----:B------:R-:W-:-:S07]  /*8d10*/  MOV R0, UR4 ;  /* 0x0000000400007c02 */ /* 0x000fce0008000f00 */
.L_x_154:
[----:B--2---:R2:W4:Y:S02]  /*8d20*/  SYNCS.PHASECHK.TRANS64.TRYWAIT P0, [R0+URZ], R2 ;  /* 0x00000002000075a7 */ /* 0x00452400080011ff */
[----:B----4-:R-:W-:Y:S05]  /*8d30*/  @!P0 NANOSLEEP.SYNCS 0x989680 ;  /* 0x009896800000895d */ /* 0x010fea0003900000 */
[----:B------:R-:W4:Y:S02]  /*8d40*/  @!P0 SYNCS.PHASECHK.TRANS64 P0, [R0+URZ], R2 ;  /* 0x00000002000085a7 */ /* 0x000f2400080010ff */
[----:B----4-:R-:W-:Y:S05]  /*8d50*/  @!P0 BRA `(.L_x_154) ;  /* 0xfffffffc00f08947 */ /* 0x010fea000383ffff */
[----:B------:R-:W-:Y:S05]  /*8d60*/  BRA `(.L_x_155) ;  /* 0xffffffac00c07947 */ /* 0x000fea000383ffff */
.L_x_67:
[----:B------:R-:W-:-:S07]  /*8d70*/  MOV R0, UR5 ;  /* 0x0000000500007c02 */ /* 0x000fce0008000f00 */
.L_x_156:
[----:B-1----:R1:W2:Y:S02]  /*8d80*/  SYNCS.PHASECHK.TRANS64.TRYWAIT P0, [R0+URZ], R3 ;  /* 0x00000003000075a7 */ /* 0x0022a400080011ff */
[----:B--2---:R-:W-:Y:S05]  /*8d90*/  @!P0 NANOSLEEP.SYNCS 0x989680 ;  /* 0x009896800000895d */ /* 0x004fea0003900000 */
[----:B------:R-:W2:Y:S02]  /*8da0*/  @!P0 SYNCS.PHASECHK.TRANS64 P0, [R0+URZ], R3 ;  /* 0x00000003000085a7 */ /* 0x000ea400080010ff */
[----:B--2---:R-:W-:Y:S05]  /*8db0*/  @!P0 BRA `(.L_x_156) ;  /* 0xfffffffc00f08947 */ /* 0x004fea000383ffff */
[----:B------:R-:W-:Y:S05]  /*8dc0*/  BRA `(.L_x_157) ;  /* 0xffffffac00cc7947 */ /* 0x000fea000383ffff */
.L_x_68:
[----:B------:R-:W-:-:S07]  /*8dd0*/  MOV R0, UR5 ;  /* 0x0000000500007c02 */ /* 0x000fce0008000f00 */
.L_x_158:
[----:B-1----:R1:W2:Y:S02]  /*8de0*/  SYNCS.PHASECHK.TRANS64.TRYWAIT P0, [R0+URZ], R3 ;  /* 0x00000003000075a7 */ /* 0x0022a400080011ff */
[----:B--2---:R-:W-:Y:S05]  /*8df0*/  @!P0 NANOSLEEP.SYNCS 0x989680 ;  /* 0x009896800000895d */ /* 0x004fea0003900000 */
[----:B------:R-:W2:Y:S02]  /*8e00*/  @!P0 SYNCS.PHASECHK.TRANS64 P0, [R0+URZ], R3 ;  /* 0x00000003000085a7 */ /* 0x000ea400080010ff */
[----:B--2---:R-:W-:Y:S05]  /*8e10*/  @!P0 BRA `(.L_x_158) ;  /* 0xfffffffc00f08947 */ /* 0x004fea000383ffff */
[----:B------:R-:W-:Y:S05]  /*8e20*/  BRA `(.L_x_159) ;  /* 0xffffffac00d87947 */ /* 0x000fea000383ffff */
.L_x_69:
[----:B-1----:R-:W-:-:S07]  /*8e30*/  MOV R0, UR4 ;  /* 0x0000000400007c02 */ /* 0x002fce0008000f00 */
.L_x_160:
[----:B-1----:R1:W2:Y:S02]  /*8e40*/  SYNCS.PHASECHK.TRANS64.TRYWAIT P0, [R0+URZ], R2 ;  /* 0x00000002000075a7 */ /* 0x0022a400080011ff */
[----:B--2---:R-:W-:Y:S05]  /*8e50*/  @!P0 NANOSLEEP.SYNCS 0x989680 ;  /* 0x009896800000895d */ /* 0x004fea0003900000 */
[----:B------:R-:W2:Y:S02]  /*8e60*/  @!P0 SYNCS.PHASECHK.TRANS64 P0, [R0+URZ], R2 ;  /* 0x00000002000085a7 */ /* 0x000ea400080010ff */
[----:B--2---:R-:W-:Y:S05]  /*8e70*/  @!P0 BRA `(.L_x_160) ;  /* 0xfffffffc00f08947 */ /* 0x004fea000383ffff */
[----:B------:R-:W-:Y:S05]  /*8e80*/  BRA `(.L_x_161) ;  /* 0xffffffac00e47947 */ /* 0x000fea000383ffff */
.L_x_74:
[----:B--2---:R2:W3:Y:S02]  /*8e90*/  SYNCS.PHASECHK.TRANS64.TRYWAIT P0, [R8+URZ+0x80], R0 ;  /* 0x00008000080075a7 */ /* 0x0044e400080011ff */
[----:B---3--:R-:W-:Y:S05]  /*8ea0*/  @!P0 NANOSLEEP.SYNCS 0x989680 ;  /* 0x009896800000895d */ /* 0x008fea0003900000 */
[----:B------:R-:W3:Y:S02]  /*8eb0*/  @!P0 SYNCS.PHASECHK.TRANS64 P0, [R8+URZ+0x80], R0 ;  /* 0x00008000080085a7 */ /* 0x000ee400080010ff */
[----:B---3--:R-:W-:Y:S05]  /*8ec0*/  @!P0 BRA `(.L_x_74) ;  /* 0xfffffffc00f08947 */ /* 0x008fea000383ffff */
[----:B------:R-:W-:Y:S05]  /*8ed0*/  BRA `(.L_x_162) ;  /* 0xffffffb400187947 */ /* 0x000fea000383ffff */
.L_x_77:
[----:B--2---:R-:W-:Y:S07]  /*8ee0*/  MOV R0, UR21 ;  /* 0x0000001500007c02 */ /* 0x004fee0008000f00 */
.L_x_163:
[----:B--2---:R2:W3:Y:S02]  /*8ef0*/  SYNCS.PHASECHK.TRANS64.TRYWAIT P1, [R0+URZ+0x78], R2 ;  /* 0x00007802000075a7 */ /* 0x0044e400080211ff */
[----:B---3--:R-:W-:Y:S05]  /*8f00*/  @!P1 NANOSLEEP.SYNCS 0x989680 ;  /* 0x009896800000995d */ /* 0x008fea0003900000 */
[----:B------:R-:W3:Y:S02]  /*8f10*/  @!P1 SYNCS.PHASECHK.TRANS64 P1, [R0+URZ+0x78], R2 ;  /* 0x00007802000095a7 */ /* 0x000ee400080210ff */
[----:B---3--:R-:W-:Y:S05]  /*8f20*/  @!P1 BRA `(.L_x_163) ;  /* 0xfffffffc00f09947 */ /* 0x008fea000383ffff */
[----:B------:R-:W-:Y:S05]  /*8f30*/  BRA `(.L_x_76) ;  /* 0xffffffb800947947 */ /* 0x000fea000383ffff */
.L_x_80:
[----:B--2---:R-:W-:Y:S07]  /*8f40*/  MOV R0, UR21 ;  /* 0x0000001500007c02 */ /* 0x004fee0008000f00 */
.L_x_164:
[----:B--2---:R2:W3:Y:S02]  /*8f50*/  SYNCS.PHASECHK.TRANS64.TRYWAIT P0, [R0+URZ+0x50], R4 ;  /* 0x00005004000075a7 */ /* 0x0044e400080011ff */
[----:B---3--:R-:W-:Y:S05]  /*8f60*/  @!P0 NANOSLEEP.SYNCS 0x989680 ;  /* 0x009896800000895d */ /* 0x008fea0003900000 */
[----:B------:R-:W3:Y:S02]  /*8f70*/  @!P0 SYNCS.PHASECHK.TRANS64 P0, [R0+URZ+0x50], R4 ;  /* 0x00005004000085a7 */ /* 0x000ee400080010ff */
[----:B---3--:R-:W-:Y:S05]  /*8f80*/  @!P0 BRA `(.L_x_164) ;  /* 0xfffffffc00f08947 */ /* 0x008fea000383ffff */
[----:B------:R-:W-:Y:S05]  /*8f90*/  BRA `(.L_x_165) ;  /* 0xffffffb800ec7947 */ /* 0x000fea000383ffff */
.L_x_81:
[----:B------:R-:W-:Y:S07]  /*8fa0*/  MOV R0, UR21 ;  /* 0x0000001500007c02 */ /* 0x000fee0008000f00 */
.L_x_166:
[----:B--2---:R2:W3:Y:S02]  /*8fb0*/  SYNCS.PHASECHK.TRANS64.TRYWAIT P0, [R0+URZ+0x58], R4 ;  /* 0x00005804000075a7 */ /* 0x0044e400080011ff */
[----:B---3--:R-:W-:Y:S05]  /*8fc0*/  @!P0 NANOSLEEP.SYNCS 0x989680 ;  /* 0x009896800000895d */ /* 0x008fea0003900000 */
[----:B------:R-:W3:Y:S02]  /*8fd0*/  @!P0 SYNCS.PHASECHK.TRANS64 P0, [R0+URZ+0x58], R4 ;  /* 0x00005804000085a7 */ /* 0x000ee400080010ff */
[----:B---3--:R-:W-:Y:S05]  /*8fe0*/  @!P0 BRA `(.L_x_166) ;  /* 0xfffffffc00f08947 */ /* 0x008fea000383ffff */
[----:B------:R-:W-:Y:S05]  /*8ff0*/  BRA `(.L_x_167) ;  /* 0xffffffbc00287947 */ /* 0x000fea000383ffff */
.L_x_82:
[----:B------:R-:W-:Y:S07]  /*9000*/  MOV R0, UR21 ;  /* 0x0000001500007c02 */ /* 0x000fee0008000f00 */
.L_x_168:
[----:B--2---:R2:W3:Y:S02]  /*9010*/  SYNCS.PHASECHK.TRANS64.TRYWAIT P0, [R0+URZ+0x60], R4 ;  /* 0x00006004000075a7 */ /* 0x0044e400080011ff */
[----:B---3--:R-:W-:Y:S05]  /*9020*/  @!P0 NANOSLEEP.SYNCS 0x989680 ;  /* 0x009896800000895d */ /* 0x008fea0003900000 */
[----:B------:R-:W3:Y:S02]  /*9030*/  @!P0 SYNCS.PHASECHK.TRANS64 P0, [R0+URZ+0x60], R4 ;  /* 0x00006004000085a7 */ /* 0x000ee400080010ff */
[----:B---3--:R-:W-:Y:S05]  /*9040*/  @!P0 BRA `(.L_x_168) ;  /* 0xfffffffc00f08947 */ /* 0x008fea000383ffff */
[----:B------:R-:W-:Y:S05]  /*9050*/  BRA `(.L_x_169) ;  /* 0xffffffbc00707947 */ /* 0x000fea000383ffff */
.L_x_83:
[----:B------:R-:W-:Y:S07]  /*9060*/  MOV R0, UR21 ;  /* 0x0000001500007c02 */ /* 0x000fee0008000f00 */
.L_x_170:
[----:B--2---:R2:W3:Y:S02]  /*9070*/  SYNCS.PHASECHK.TRANS64.TRYWAIT P0, [R0+URZ+0x68], R4 ;  /* 0x00006804000075a7 */ /* 0x0044e400080011ff */
[----:B---3--:R-:W-:Y:S05]  /*9080*/  @!P0 NANOSLEEP.SYNCS 0x989680 ;  /* 0x009896800000895d */ /* 0x008fea0003900000 */
[----:B------:R-:W3:Y:S02]  /*9090*/  @!P0 SYNCS.PHASECHK.TRANS64 P0, [R0+URZ+0x68], R4 ;  /* 0x00006804000085a7 */ /* 0x000ee400080010ff */
[----:B---3--:R-:W-:Y:S05]  /*90a0*/  @!P0 BRA `(.L_x_170) ;  /* 0xfffffffc00f08947 */ /* 0x008fea000383ffff */
[----:B------:R-:W-:Y:S05]  /*90b0*/  BRA `(.L_x_171) ;  /* 0xffffffbc00bc7947 */ /* 0x000fea000383ffff */
.L_x_85:
[----:B------:R-:W-:-:S07]  /*90c0*/  MOV R0, UR21 ;  /* 0x0000001500007c02 */ /* 0x000fce0008000f00 */
.L_x_172:
[----:B---3--:R3:W4:Y:S02]  /*90d0*/  SYNCS.PHASECHK.TRANS64.TRYWAIT P0, [R0+URZ+0x50], R2 ;  /* 0x00005002000075a7 */ /* 0x00872400080011ff */
[----:B----4-:R-:W-:Y:S05]  /*90e0*/  @!P0 NANOSLEEP.SYNCS 0x989680 ;  /* 0x009896800000895d */ /* 0x010fea0003900000 */
[----:B------:R-:W4:Y:S02]  /*90f0*/  @!P0 SYNCS.PHASECHK.TRANS64 P0, [R0+URZ+0x50], R2 ;  /* 0x00005002000085a7 */ /* 0x000f2400080010ff */
[----:B----4-:R-:W-:Y:S05]  /*9100*/  @!P0 BRA `(.L_x_172) ;  /* 0xfffffffc00f08947 */ /* 0x010fea000383ffff */
[----:B------:R-:W-:Y:S05]  /*9110*/  BRA `(.L_x_173) ;  /* 0xffffffc000307947 */ /* 0x000fea000383ffff */
.L_x_86:
[----:B---3--:R-:W-:-:S07]  /*9120*/  MOV R0, UR21 ;  /* 0x0000001500007c02 */ /* 0x008fce0008000f00 */
.L_x_174:
[----:B---3--:R3:W4:Y:S02]  /*9130*/  SYNCS.PHASECHK.TRANS64.TRYWAIT P0, [R0+URZ+0x58], R2 ;  /* 0x00005802000075a7 */ /* 0x00872400080011ff */
[----:B----4-:R-:W-:Y:S05]  /*9140*/  @!P0 NANOSLEEP.SYNCS 0x989680 ;  /* 0x009896800000895d */ /* 0x010fea0003900000 */
[----:B------:R-:W4:Y:S02]  /*9150*/  @!P0 SYNCS.PHASECHK.TRANS64 P0, [R0+URZ+0x58], R2 ;  /* 0x00005802000085a7 */ /* 0x000f2400080010ff */
[----:B----4-:R-:W-:Y:S05]  /*9160*/  @!P0 BRA `(.L_x_174) ;  /* 0xfffffffc00f08947 */ /* 0x010fea000383ffff */
[----:B------:R-:W-:Y:S05]  /*9170*/  BRA `(.L_x_175) ;  /* 0xffffffc000207947 */ /* 0x000fea000383ffff */
.L_x_87:
[----:B---3--:R-:W-:-:S07]  /*9180*/  MOV R0, UR21 ;  /* 0x0000001500007c02 */ /* 0x008fce0008000f00 */
.L_x_176:
[----:B---3--:R3:W4:Y:S02]  /*9190*/  SYNCS.PHASECHK.TRANS64.TRYWAIT P0, [R0+URZ+0x60], R2 ;  /* 0x00006002000075a7 */ /* 0x00872400080011ff */
[----:B----4-:R-:W-:Y:S05]  /*91a0*/  @!P0 NANOSLEEP.SYNCS 0x989680 ;  /* 0x009896800000895d */ /* 0x010fea0003900000 */
[----:B------:R-:W4:Y:S02]  /*91b0*/  @!P0 SYNCS.PHASECHK.TRANS64 P0, [R0+URZ+0x60], R2 ;  /* 0x00006002000085a7 */ /* 0x000f2400080010ff */
[----:B----4-:R-:W-:Y:S05]  /*91c0*/  @!P0 BRA `(.L_x_176) ;  /* 0xfffffffc00f08947 */ /* 0x010fea000383ffff */
[----:B------:R-:W-:Y:S05]  /*91d0*/  BRA `(.L_x_177) ;  /* 0xffffffc000107947 */ /* 0x000fea000383ffff */
.L_x_89:
[----:B-1----:R1:W2:Y:S02]  /*91e0*/  SYNCS.PHASECHK.TRANS64.TRYWAIT P0, [R3+URZ+0x80], R0 ;  /* 0x00008000030075a7 */ /* 0x0022a400080011ff */
[----:B--2---:R-:W-:Y:S05]  /*91f0*/  @!P0 NANOSLEEP.SYNCS 0x989680 ;  /* 0x009896800000895d */ /* 0x004fea0003900000 */
[----:B------:R-:W2:Y:S02]  /*9200*/  @!P0 SYNCS.PHASECHK.TRANS64 P0, [R3+URZ+0x80], R0 ;  /* 0x00008000030085a7 */ /* 0x000ea400080010ff */
[----:B--2---:R-:W-:Y:S05]  /*9210*/  @!P0 BRA `(.L_x_89) ;  /* 0xfffffffc00f08947 */ /* 0x004fea000383ffff */
[----:B------:R-:W-:Y:S05]  /*9220*/  BRA `(.L_x_178) ;  /* 0xffffffc000e07947 */ /* 0x000fea000383ffff */
.L_x_100:
[----:B-1----:R-:W-:Y:S04]  /*9230*/  MOV R0, UR44 ;  /* 0x0000002c00007c02 */ /* 0x002fe80008000f00 */
[----:B------:R1:W2:Y:S03]  /*9240*/  SYNCS.PHASECHK.TRANS64.TRYWAIT P1, [R0+URZ+0x30], R3 ;  /* 0x00003003000075a7 */ /* 0x0002a600080211ff */
[----:B--2---:R-:W-:Y:S05]  /*9250*/  @!P1 NANOSLEEP.SYNCS 0x989680 ;  /* 0x009896800000995d */ /* 0x004fea0003900000 */
[----:B------:R-:W2:Y:S02]  /*9260*/  @!P1 SYNCS.PHASECHK.TRANS64 P1, [R0+URZ+0x30], R3 ;  /* 0x00003003000095a7 */ /* 0x000ea400080210ff */
[----:B--2---:R-:W-:Y:S05]  /*9270*/  @!P1 BRA `(.L_x_100) ;  /* 0xfffffffc00ec9947 */ /* 0x004fea000383ffff */
[----:B------:R-:W-:Y:S05]  /*9280*/  BRA `(.L_x_99) ;  /* 0xffffffd000507947 */ /* 0x000fea000383ffff */
.L_x_102:
[----:B-1----:R1:W3:Y:S02]  /*9290*/  SYNCS.PHASECHK.TRANS64.TRYWAIT P0, [R26+URZ+0xa0], R2 ;  /* 0x0000a0021a0075a7 */ /* 0x0022e400080011ff */
[----:B---3--:R-:W-:Y:S05]  /*92a0*/  @!P0 NANOSLEEP.SYNCS 0x989680 ;  /* 0x009896800000895d */ /* 0x008fea0003900000 */
[----:B------:R-:W3:Y:S02]  /*92b0*/  @!P0 SYNCS.PHASECHK.TRANS64 P0, [R26+URZ+0xa0], R2 ;  /* 0x0000a0021a0085a7 */ /* 0x000ee400080010ff */
[----:B---3--:R-:W-:Y:S05]  /*92c0*/  @!P0 BRA `(.L_x_102) ;  /* 0xfffffffc00f08947 */ /* 0x008fea000383ffff */
[----:B------:R-:W-:Y:S05]  /*92d0*/  BRA `(.L_x_101) ;  /* 0xffffffd000747947 */ /* 0x000fea000383ffff */
.L_x_111:
[----:B---3--:R3:W4:Y:S02]  /*92e0*/  SYNCS.PHASECHK.TRANS64.TRYWAIT P0, [R2+URZ+0x30], R0 ;  /* 0x00003000020075a7 */ /* 0x00872400080011ff */
[----:B----4-:R-:W-:Y:S05]  /*92f0*/  @!P0 NANOSLEEP.SYNCS 0x989680 ;  /* 0x009896800000895d */ /* 0x010fea0003900000 */
[----:B------:R-:W4:Y:S02]  /*9300*/  @!P0 SYNCS.PHASECHK.TRANS64 P0, [R2+URZ+0x30], R0 ;  /* 0x00003000020085a7 */ /* 0x000f2400080010ff */
[----:B----4-:R-:W-:Y:S05]  /*9310*/  @!P0 BRA `(.L_x_111) ;  /* 0xfffffffc00f08947 */ /* 0x010fea000383ffff */
[----:B------:R-:W-:Y:S05]  /*9320*/  BRA `(.L_x_110) ;  /* 0xffffffd800607947 */ /* 0x000fea000383ffff */
.L_x_119:
[----:B---3--:R3:W4:Y:S02]  /*9330*/  SYNCS.PHASECHK.TRANS64.TRYWAIT P0, [R2+URZ+0x30], R4 ;  /* 0x00003004020075a7 */ /* 0x00872400080011ff */
[----:B----4-:R-:W-:Y:S05]  /*9340*/  @!P0 NANOSLEEP.SYNCS 0x989680 ;  /* 0x009896800000895d */ /* 0x010fea0003900000 */
[----:B------:R-:W4:Y:S02]  /*9350*/  @!P0 SYNCS.PHASECHK.TRANS64 P0, [R2+URZ+0x30], R4 ;  /* 0x00003004020085a7 */ /* 0x000f2400080010ff */
[----:B----4-:R-:W-:Y:S05]  /*9360*/  @!P0 BRA `(.L_x_119) ;  /* 0xfffffffc00f08947 */ /* 0x010fea000383ffff */
[----:B------:R-:W-:Y:S05]  /*9370*/  BRA `(.L_x_118) ;  /* 0xffffffe000707947 */ /* 0x000fea000383ffff */
.L_x_127:
[----:B---3--:R3:W4:Y:S02]  /*9380*/  SYNCS.PHASECHK.TRANS64.TRYWAIT P0, [R3+URZ+0x30], R0 ;  /* 0x00003000030075a7 */ /* 0x00872400080011ff */
[----:B----4-:R-:W-:Y:S05]  /*9390*/  @!P0 NANOSLEEP.SYNCS 0x989680 ;  /* 0x009896800000895d */ /* 0x010fea0003900000 */
[----:B------:R-:W4:Y:S02]  /*93a0*/  @!P0 SYNCS.PHASECHK.TRANS64 P0, [R3+URZ+0x30], R0 ;  /* 0x00003000030085a7 */ /* 0x000f2400080010ff */
[----:B----4-:R-:W-:Y:S05]  /*93b0*/  @!P0 BRA `(.L_x_127) ;  /* 0xfffffffc00f08947 */ /* 0x010fea000383ffff */
[----:B------:R-:W-:Y:S05]  /*93c0*/  BRA `(.L_x_126) ;  /* 0xffffffe800807947 */ /* 0x000fea000383ffff */
        .weak           $__internal_0_$__cuda_sm10x_tcgen05_guardrail_trap_col_being_dealloced_not_returned_by_alloc
        .type           $__internal_0_$__cuda_sm10x_tcgen05_guardrail_trap_col_being_dealloced_not_returned_by_alloc,@function
        .size           $__internal_0_$__cuda_sm10x_tcgen05_guardrail_trap_col_being_dealloced_not_returned_by_alloc,($__internal_1_$__cuda_sm10x_tcgen05_guardrail_trap_phase_invalid_during_alloc - $__internal_0_$__cuda_sm10x_tcgen05_guardrail_trap_col_being_dealloced_not_returned_by_alloc)
$__internal_0_$__cuda_sm10x_tcgen05_guardrail_trap_col_being_dealloced_not_returned_by_alloc:
[----:B------:R-:W-:Y:S05]  /*93d0*/  BPT.TRAP 0x1 ;  /* 0x000000040000795c */ /* 0x000fea0000300000 */
[----:B------:R-:W-:-:S04]  /*93e0*/  HFMA2 R3, -RZ, RZ, 0, 0 ;  /* 0x00000000ff037431 */ /* 0x000fc800000001ff */
[----:B------:R-:W-:Y:S05]  /*93f0*/  RET.REL.NODEC R2 `(_ZN7cutlass13device_kernelINS_4gemm6kernel13GemmUniversalIN4cute5tupleIJiiiiEEENS1_10collective13CollectiveMmaINS1_35MainloopSm100TmaUmmaWarpSpecializedILi3ELi2ELi4ENS5_IJNS4_1CILi2EEENSA_ILi1EEESC_EEEEENS5_IJNSA_ILi64EEENSA_ILi128EEESG_EEENS_10bfloat16_tENS5_IJlSC_lEEESI_SJ_NS4_8TiledMMAINS4_8MMA_AtomIJNS4_20SM100_MMA_F16BF16_SSISI_SI_fLi64ELi128ELNS4_4UMMA5MajorE0ELSO_0ELNSN_7ScaleInE0ELSP_0EEEEEENS4_6LayoutINS5_IJSC_SC_SC_EEENS5_IJNSA_ILi0EEESU_SU_EEEEENS5_IJNS4_10UnderscoreESX_SX_EEEEENS4_13SM90_TMA_LOADENS4_14ComposedLayoutINS4_7SwizzleILi3ELi4ELi3EEENS4_18smem_ptr_flag_bitsILi16EEENSS_INS5_IJNSA_ILi8EEESF_EEENS5_IJSF_SC_EEEEEEEvNS4_8identityENS4_23SM90_TMA_LOAD_MULTICASTES1A_vS1B_EENS_8epilogue10collective18CollectiveEpilogueINS1E_23Sm100TmaWarpSpecializedILi4ELi2ELi16ELb1ELb0EEEJSH_NS5_IJNSS_ISF_SC_EENSS_INSA_ILi32EEESC_EEEEESI_SJ_SI_SJ_NS1E_6fusion15FusionCallbacksIS1I_NS1N_17LinearCombinationISI_fSI_fLNS_15FloatRoundStyleE2EEESH_S1M_JEEENS4_5SM1004TMEM4LOAD26SM100_TMEM_LOAD_16dp256b4xES10_NS11_INS12_ILi2ELi4ELi3EEES15_NSS_INS5_IJS16_S1K_EEENS5_IJS1K_SC_EEEEEEENS4_17SM75_U32x4_LDSM_NENS4_14SM90_TMA_STOREES21_NS4_17SM90_U32x4_STSM_NENS4_39AutoVectorizingCopyWithAssumedAlignmentILi128EEEEEEvvEEEEvNT_6ParamsE) ;  /* 0xffffff6c02007950 */ /* 0x000fea0003c3ffff */
        .weak           $__internal_1_$__cuda_sm10x_tcgen05_guardrail_trap_phase_invalid_during_alloc
        .type           $__internal_1_$__cuda_sm10x_tcgen05_guardrail_trap_phase_invalid_during_alloc,@function
        .size           $__internal_1_$__cuda_sm10x_tcgen05_guardrail_trap_phase_invalid_during_alloc,($__internal_2_$__cuda_sm10x_tcgen05_guardrail_trap_unallocated_columns_being_dealloced - $__internal_1_$__cuda_sm10x_tcgen05_guardrail_trap_phase_invalid_during_alloc)
$__internal_1_$__cuda_sm10x_tcgen05_guardrail_trap_phase_invalid_during_alloc:
[----:B------:R-:W-:Y:S05]  /*9400*/  BPT.TRAP 0x1 ;  /* 0x000000040000795c */ /* 0x000fea0000300000 */
[----:B------:R-:W-:-:S04]  /*9410*/  MOV R5, 0x0 ;  /* 0x0000000000057802 */ /* 0x000fc80000000f00 */
[----:B------:R-:W-:Y:S05]  /*9420*/  RET.REL.NODEC R4 `(_ZN7cutlass13device_kernelINS_4gemm6kernel13GemmUniversalIN4cute5tupleIJiiiiEEENS1_10collective13CollectiveMmaINS1_35MainloopSm100TmaUmmaWarpSpecializedILi3ELi2ELi4ENS5_IJNS4_1CILi2EEENSA_ILi1EEESC_EEEEENS5_IJNSA_ILi64EEENSA_ILi128EEESG_EEENS_10bfloat16_tENS5_IJlSC_lEEESI_SJ_NS4_8TiledMMAINS4_8MMA_AtomIJNS4_20SM100_MMA_F16BF16_SSISI_SI_fLi64ELi128ELNS4_4UMMA5MajorE0ELSO_0ELNSN_7ScaleInE0ELSP_0EEEEEENS4_6LayoutINS5_IJSC_SC_SC_EEENS5_IJNSA_ILi0EEESU_SU_EEEEENS5_IJNS4_10UnderscoreESX_SX_EEEEENS4_13SM90_TMA_LOADENS4_14ComposedLayoutINS4_7SwizzleILi3ELi4ELi3EEENS4_18smem_ptr_flag_bitsILi16EEENSS_INS5_IJNSA_ILi8EEESF_EEENS5_IJSF_SC_EEEEEEEvNS4_8identityENS4_23SM90_TMA_LOAD_MULTICASTES1A_vS1B_EENS_8epilogue10collective18CollectiveEpilogueINS1E_23Sm100TmaWarpSpecializedILi4ELi2ELi16ELb1ELb0EEEJSH_NS5_IJNSS_ISF_SC_EENSS_INSA_ILi32EEESC_EEEEESI_SJ_SI_SJ_NS1E_6fusion15FusionCallbacksIS1I_NS1N_17LinearCombinationISI_fSI_fLNS_15FloatRoundStyleE2EEESH_S1M_JEEENS4_5SM1004TMEM4LOAD26SM100_TMEM_LOAD_16dp256b4xES10_NS11_INS12_ILi2ELi4ELi3EEES15_NSS_INS5_IJS16_S1K_EEENS5_IJS1K_SC_EEEEEEENS4_17SM75_U32x4_LDSM_NENS4_14SM90_TMA_STOREES21_NS4_17SM90_U32x4_STSM_NENS4_39AutoVectorizingCopyWithAssumedAlignmentILi128EEEEEEvvEEEEvNT_6ParamsE) ;  /* 0xffffff6804f47950 */ /* 0x000fea0003c3ffff */
        .weak           $__internal_2_$__cuda_sm10x_tcgen05_guardrail_trap_unallocated_columns_being_dealloced
        .type           $__internal_2_$__cuda_sm10x_tcgen05_guardrail_trap_unallocated_columns_being_dealloced,@function
        .size           $__internal_2_$__cuda_sm10x_tcgen05_guardrail_trap_unallocated_columns_being_dealloced,(.L_x_180 - $__internal_2_$__cuda_sm10x_tcgen05_guardrail_trap_unallocated_columns_being_dealloced)
$__internal_2_$__cuda_sm10x_tcgen05_guardrail_trap_unallocated_columns_being_dealloced:
[----:B------:R-:W-:Y:S05]  /*9430*/  BPT.TRAP 0x1 ;  /* 0x000000040000795c */ /* 0x000fea0000300000 */
[----:B------:R-:W-:-:S04]  /*9440*/  HFMA2 R3, -RZ, RZ, 0, 0 ;  /* 0x00000000ff037431 */ /* 0x000fc800000001ff */
[----:B------:R-:W-:Y:S05]  /*9450*/  RET.REL.NODEC R2 `(_ZN7cutlass13device_kernelINS_4gemm6kernel13GemmUniversalIN4cute5tupleIJiiiiEEENS1_10collective13CollectiveMmaINS1_35MainloopSm100TmaUmmaWarpSpecializedILi3ELi2ELi4ENS5_IJNS4_1CILi2EEENSA_ILi1EEESC_EEEEENS5_IJNSA_ILi64EEENSA_ILi128EEESG_EEENS_10bfloat16_tENS5_IJlSC_lEEESI_SJ_NS4_8TiledMMAINS4_8MMA_AtomIJNS4_20SM100_MMA_F16BF16_SSISI_SI_fLi64ELi128ELNS4_4UMMA5MajorE0ELSO_0ELNSN_7ScaleInE0ELSP_0EEEEEENS4_6LayoutINS5_IJSC_SC_SC_EEENS5_IJNSA_ILi0EEESU_SU_EEEEENS5_IJNS4_10UnderscoreESX_SX_EEEEENS4_13SM90_TMA_LOADENS4_14ComposedLayoutINS4_7SwizzleILi3ELi4ELi3EEENS4_18smem_ptr_flag_bitsILi16EEENSS_INS5_IJNSA_ILi8EEESF_EEENS5_IJSF_SC_EEEEEEEvNS4_8identityENS4_23SM90_TMA_LOAD_MULTICASTES1A_vS1B_EENS_8epilogue10collective18CollectiveEpilogueINS1E_23Sm100TmaWarpSpecializedILi4ELi2ELi16ELb1ELb0EEEJSH_NS5_IJNSS_ISF_SC_EENSS_INSA_ILi32EEESC_EEEEESI_SJ_SI_SJ_NS1E_6fusion15FusionCallbacksIS1I_NS1N_17LinearCombinationISI_fSI_fLNS_15FloatRoundStyleE2EEESH_S1M_JEEENS4_5SM1004TMEM4LOAD26SM100_TMEM_LOAD_16dp256b4xES10_NS11_INS12_ILi2ELi4ELi3EEES15_NSS_INS5_IJS16_S1K_EEENS5_IJS1K_SC_EEEEEEENS4_17SM75_U32x4_LDSM_NENS4_14SM90_TMA_STOREES21_NS4_17SM90_U32x4_STSM_NENS4_39AutoVectorizingCopyWithAssumedAlignmentILi128EEEEEEvvEEEEvNT_6ParamsE) ;  /* 0xffffff6802e87950 */ /* 0x000fea0003c3ffff */
.L_x_179:
[----:B------:R-:W-:-:S00]  /*9460*/  BRA `(.L_x_179) ;  /* 0xfffffffc00fc7947 */ /* 0x000fc0000383ffff */
[----:B------:R-:W-:-:S00]  /*9470*/  NOP ;  /* 0x0000000000007918 */ /* 0x000fc00000000000 */
        /* <DEDUP_REMOVED lines=8> */
.L_x_180:


//--------------------- .nv.global.init           --------------------------
	.section	.nv.global.init,"aw",@progbits
.nv.global.init:
	.type		$str$27,@object
	.size		$str$27,($str$28 - $str$27)
$str$27:
        /*0000*/ 	.byte	0x28, 0x61, 0x64, 0x64, 0x72, 0x65, 0x73, 0x73, 0x20, 0x26, 0x20, 0x6d, 0x61, 0x73, 0x6b, 0x29
        /*0010*/ 	.byte	0x20, 0x3d, 0x3d, 0x20, 0x30, 0x00
	.type		$str$28,@object
	.size		$str$28,($str$26 - $str$28)
$str$28:
        /*0016*/ 	.byte	0x2f, 0x74, 0x6d, 0x70, 0x2f, 0x63, 0x75, 0x74, 0x6c, 0x61, 0x73, 0x73, 0x5f, 0x73, 0x77, 0x65
        /*0026*/ 	.byte	0x65, 0x70, 0x5f, 0x73, 0x72, 0x63, 0x2f, 0x69, 0x6e, 0x63, 0x6c, 0x75, 0x64, 0x65, 0x2f, 0x63
        /*0036*/ 	.byte	0x75, 0x74, 0x65, 0x2f, 0x70, 0x6f, 0x69, 0x6e, 0x74, 0x65, 0x72, 0x5f, 0x66, 0x6c, 0x61, 0x67
        /*0046*/ 	.byte	0x67, 0x65, 0x64, 0x2e, 0x68, 0x70, 0x70, 0x00
	.type		$str$26,@object
	.size		$str$26,($str$25 - $str$26)
$str$26:
        /*004e*/ 	.byte	0x2f, 0x74, 0x6d, 0x70, 0x2f, 0x63, 0x75, 0x74, 0x6c, 0x61, 0x73, 0x73, 0x5f, 0x73, 0x77, 0x65
        /*005e*/ 	.byte	0x65, 0x70, 0x5f, 0x73, 0x72, 0x63, 0x2f, 0x69, 0x6e, 0x63, 0x6c, 0x75, 0x64, 0x65, 0x2f, 0x63
        /*006e*/ 	.byte	0x75, 0x74, 0x65, 0x2f, 0x61, 0x74, 0x6f, 0x6d, 0x2f, 0x63, 0x6f, 0x70, 0x79, 0x5f, 0x74, 0x72
        /*007e*/ 	.byte	0x61, 0x69, 0x74, 0x73, 0x5f, 0x73, 0x6d, 0x31, 0x30, 0x30, 0x2e, 0x68, 0x70, 0x70, 0x00
	.type		$str$25,@object
	.size		$str$25,(__unnamed_1 - $str$25)
$str$25:
        /*008d*/ 	.byte	0x28, 0x28, 0x75, 0x69, 0x6e, 0x74, 0x33, 0x32, 0x5f, 0x74, 0x28, 0x74, 0x68, 0x72, 0x65, 0x61
        /*009d*/ 	.byte	0x64, 0x49, 0x64, 0x78, 0x2e, 0x78, 0x29, 0x20, 0x2f, 0x20, 0x33, 0x32, 0x29, 0x20, 0x25, 0x20
        /*00ad*/ 	.byte	0x34, 0x29, 0x20, 0x3d, 0x3d, 0x20, 0x28, 0x28, 0x28, 0x74, 0x6d, 0x65, 0x6d, 0x5f, 0x61, 0x64
        /*00bd*/ 	.byte	0x64, 0x72, 0x20, 0x3e, 0x3e, 0x20, 0x31, 0x36, 0x29, 0x20, 0x2f, 0x20, 0x33, 0x32, 0x29, 0x20
        /*00cd*/ 	.byte	0x25, 0x20, 0x34, 0x29, 0x00
	.type		__unnamed_1,@object
	.size		__unnamed_1,(__unnamed_2 - __unnamed_1)
__unnamed_1:
        /*00d2*/ 	.byte	0x61, 0x75, 0x74, 0x6f, 0x20, 0x63, 0x75, 0x74, 0x65, 0x3a, 0x3a, 0x61, 0x73, 0x5f, 0x70, 0x6f
        /* <DEDUP_REMOVED lines=24> */
        /*0262*/ 	.byte	0x30, 0x34, 0x38, 0x3e, 0x3e, 0x3e, 0x3e, 0x5d, 0x00
	.type		__unnamed_2,@object
	.size		__unnamed_2,(.L_2 - __unnamed_2)
__unnamed_2:
        /* <DEDUP_REMOVED lines=45> */
        /*053b*/ 	.byte	0x3e, 0x3e, 0x3e, 0x5d, 0x00
.L_2:


//--------------------- .nv.shared._ZN7cutlass13device_kernelINS_4gemm6kernel13GemmUniversalIN4cute5tupleIJiiiiEEENS1_10collective13CollectiveMmaINS1_35MainloopSm100TmaUmmaWarpSpecializedILi3ELi2ELi4ENS5_IJNS4_1CILi2EEENSA_ILi1EEESC_EEEEENS5_IJNSA_ILi64EEENSA_ILi128EEESG_EEENS_10bfloat16_tENS5_IJlSC_lEEESI_SJ_NS4_8TiledMMAINS4_8MMA_AtomIJNS4_20SM100_MMA_F16BF16_SSISI_SI_fLi64ELi128ELNS4_4UMMA5MajorE0ELSO_0ELNSN_7ScaleInE0ELSP_0EEEEEENS4_6LayoutINS5_IJSC_SC_SC_EEENS5_IJNSA_ILi0EEESU_SU_EEEEENS5_IJNS4_10UnderscoreESX_SX_EEEEENS4_13SM90_TMA_LOADENS4_14ComposedLayoutINS4_7SwizzleILi3ELi4ELi3EEENS4_18smem_ptr_flag_bitsILi16EEENSS_INS5_IJNSA_ILi8EEESF_EEENS5_IJSF_SC_EEEEEEEvNS4_8identityENS4_23SM90_TMA_LOAD_MULTICASTES1A_vS1B_EENS_8epilogue10collective18CollectiveEpilogueINS1E_23Sm100TmaWarpSpecializedILi4ELi2ELi16ELb1ELb0EEEJSH_NS5_IJNSS_ISF_SC_EENSS_INSA_ILi32EEESC_EEEEESI_SJ_SI_SJ_NS1E_6fusion15FusionCallbacksIS1I_NS1N_17LinearCombinationISI_fSI_fLNS_15FloatRoundStyleE2EEESH_S1M_JEEENS4_5SM1004TMEM4LOAD26SM100_TMEM_LOAD_16dp256b4xES10_NS11_INS12_ILi2ELi4ELi3EEES15_NSS_INS5_IJS16_S1K_EEENS5_IJS1K_SC_EEEEEEENS4_17SM75_U32x4_LDSM_NENS4_14SM90_TMA_STOREES21_NS4_17SM90_U32x4_STSM_NENS4_39AutoVectorizingCopyWithAssumedAlignmentILi128EEEEEEvvEEEEvNT_6ParamsE --------------------------
	.section	.nv.shared._ZN7cutlass13device_kernelINS_4gemm6kernel13GemmUniversalIN4cute5tupleIJiiiiEEENS1_10collective13CollectiveMmaINS1_35MainloopSm100TmaUmmaWarpSpecializedILi3ELi2ELi4ENS5_IJNS4_1CILi2EEENSA_ILi1EEESC_EEEEENS5_IJNSA_ILi64EEENSA_ILi128EEESG_EEENS_10bfloat16_tENS5_IJlSC_lEEESI_SJ_NS4_8TiledMMAINS4_8MMA_AtomIJNS4_20SM100_MMA_F16BF16_SSISI_SI_fLi64ELi128ELNS4_4UMMA5MajorE0ELSO_0ELNSN_7ScaleInE0ELSP_0EEEEEENS4_6LayoutINS5_IJSC_SC_SC_EEENS5_IJNSA_ILi0EEESU_SU_EEEEENS5_IJNS4_10UnderscoreESX_SX_EEEEENS4_13SM90_TMA_LOADENS4_14ComposedLayoutINS4_7SwizzleILi3ELi4ELi3EEENS4_18smem_ptr_flag_bitsILi16EEENSS_INS5_IJNSA_ILi8EEESF_EEENS5_IJSF_SC_EEEEEEEvNS4_8identityENS4_23SM90_TMA_LOAD_MULTICASTES1A_vS1B_EENS_8epilogue10collective18CollectiveEpilogueINS1E_23Sm100TmaWarpSpecializedILi4ELi2ELi16ELb1ELb0EEEJSH_NS5_IJNSS_ISF_SC_EENSS_INSA_ILi32EEESC_EEEEESI_SJ_SI_SJ_NS1E_6fusion15FusionCallbacksIS1I_NS1N_17LinearCombinationISI_fSI_fLNS_15FloatRoundStyleE2EEESH_S1M_JEEENS4_5SM1004TMEM4LOAD26SM100_TMEM_LOAD_16dp256b4xES10_NS11_INS12_ILi2ELi4ELi3EEES15_NSS_INS5_IJS16_S1K_EEENS5_IJS1K_SC_EEEEEEENS4_17SM75_U32x4_LDSM_NENS4_14SM90_TMA_STOREES21_NS4_17SM90_U32x4_STSM_NENS4_39AutoVectorizingCopyWithAssumedAlignmentILi128EEEEEEvvEEEEvNT_6ParamsE,"aw",@nobits
	.sectionflags	@""
	.align	16
	.zero		1024


//--------------------- .nv.shared.reserved.0     --------------------------
	.section	.nv.shared.reserved.0,"aw",@nobits
	.weak		__nv_reservedSMEM_offset_0_alias
	.size		__nv_reservedSMEM_offset_0_alias, 0, 64
	.other		__nv_reservedSMEM_offset_0_alias,@"STO_CUDA_RESERVED_SHARED STV_DEFAULT"
__nv_reservedSMEM_offset_0_alias:
	.zero		0
.nv.shared.reserved.0:
	.zero		64
	.weak		__nv_reservedSMEM_tcgen05_partition
	.type		__nv_reservedSMEM_tcgen05_partition,@object
	.size		__nv_reservedSMEM_tcgen05_partition,(.L_0 - __nv_reservedSMEM_tcgen05_partition)
__nv_reservedSMEM_tcgen05_partition:
	.zero		32
.L_0:


//--------------------- .nv.global                --------------------------
	.section	.nv.global,"aw",@nobits
.nv.global:
	.type		_ZN39_INTERNAL_c1ba881e_4_k_cu_0d0f12a1_90774cute1_E,@object
	.size		_ZN39_INTERNAL_c1ba881e_4_k_cu_0d0f12a1_90774cute1_E,(_ZN39_INTERNAL_c1ba881e_4_k_cu_0d0f12a1_90774cuda3std3__45__cpo6cbeginE - _ZN39_INTERNAL_c1ba881e_4_k_cu_0d0f12a1_90774cute1_E)
_ZN39_INTERNAL_c1ba881e_4_k_cu_0d0f12a1_90774cute1_E:
	.zero		1
	.type		_ZN39_INTERNAL_c1ba881e_4_k_cu_0d0f12a1_90774cuda3std3__45__cpo6cbeginE,@object
	.size		_ZN39_INTERNAL_c1ba881e_4_k_cu_0d0f12a1_90774cuda3std3__45__cpo6cbeginE,(_ZN39_INTERNAL_c1ba881e_4_k_cu_0d0f12a1_90774cuda3std3__48in_placeE - _ZN39_INTERNAL_c1ba881e_4_k_cu_0d0f12a1_90774cuda3std3__45__cpo6cbeginE)
_ZN39_INTERNAL_c1ba881e_4_k_cu_0d0f12a1_90774cuda3std3__45__cpo6cbeginE:
	.zero		1
	.type		_ZN39_INTERNAL_c1ba881e_4_k_cu_0d0f12a1_90774cuda3std3__48in_placeE,@object
	.size		_ZN39_INTERNAL_c1ba881e_4_k_cu_0d0f12a1_90774cuda3std3__48in_placeE,(_ZN39_INTERNAL_c1ba881e_4_k_cu_0d0f12a1_90774cuda3std6ranges3__45__cpo9iter_moveE - _ZN39_INTERNAL_c1ba881e_4_k_cu_0d0f12a1_90774cuda3std3__48in_placeE)
_ZN39_INTERNAL_c1ba881e_4_k_cu_0d0f12a1_90774cuda3std3__48in_placeE:
	.zero		1
	.type		_ZN39_INTERNAL_c1ba881e_4_k_cu_0d0f12a1_90774cuda3std6ranges3__45__cpo9iter_moveE,@object
	.size		_ZN39_INTERNAL_c1ba881e_4_k_cu_0d0f12a1_90774cuda3std6ranges3__45__cpo9iter_moveE,(_ZN39_INTERNAL_c1ba881e_4_k_cu_0d0f12a1_90774cuda3std3__45__cpo5beginE - _ZN39_INTERNAL_c1ba881e_4_k_cu_0d0f12a1_90774cuda3std6ranges3__45__cpo9iter_moveE)
_ZN39_INTERNAL_c1ba881e_4_k_cu_0d0f12a1_90774cuda3std6ranges3__45__cpo9iter_moveE:
	.zero		1
	.type		_ZN39_INTERNAL_c1ba881e_4_k_cu_0d0f12a1_90774cuda3std3__45__cpo5beginE,@object
	.size		_ZN39_INTERNAL_c1ba881e_4_k_cu_0d0f12a1_90774cuda3std3__45__cpo5beginE,(_ZN39_INTERNAL_c1ba881e_4_k_cu_0d0f12a1_90774cuda3std3__441_GLOBAL__N__c1ba881e_4_k_cu_0d0f12a1_90776ignoreE - _ZN39_INTERNAL_c1ba881e_4_k_cu_0d0f12a1_90774cuda3std3__45__cpo5beginE)
_ZN39_INTERNAL_c1ba881e_4_k_cu_0d0f12a1_90774cuda3std3__45__cpo5beginE:
	.zero		1
	.type		_ZN39_INTERNAL_c1ba881e_4_k_cu_0d0f12a1_90774cuda3std3__441_GLOBAL__N__c1ba881e_4_k_cu_0d0f12a1_90776ignoreE,@object
	.size		_ZN39_INTERNAL_c1ba881e_4_k_cu_0d0f12a1_90774cuda3std3__441_GLOBAL__N__c1ba881e_4_k_cu_0d0f12a1_90776ignoreE,(_ZN39_INTERNAL_c1ba881e_4_k_cu_0d0f12a1_90774cute7productE - _ZN39_INTERNAL_c1ba881e_4_k_cu_0d0f12a1_90774cuda3std3__441_GLOBAL__N__c1ba881e_4_k_cu_0d0f12a1_90776ignoreE)
_ZN39_INTERNAL_c1ba881e_4_k_cu_0d0f12a1_90774cuda3std3__441_GLOBAL__N__c1ba881e_4_k_cu_0d0f12a1_90776ignoreE:
	.zero		1
	.type		_ZN39_INTERNAL_c1ba881e_4_k_cu_0d0f12a1_90774cute7productE,@object
	.size		_ZN39_INTERNAL_c1ba881e_4_k_cu_0d0f12a1_90774cute7productE,(_ZN39_INTERNAL_c1ba881e_4_k_cu_0d0f12a1_90774cuda3std3__45__cpo3endE - _ZN39_INTERNAL_c1ba881e_4_k_cu_0d0f12a1_90774cute7productE)
_ZN39_INTERNAL_c1ba881e_4_k_cu_0d0f12a1_90774cute7productE:
	.zero		1
	.type		_ZN39_INTERNAL_c1ba881e_4_k_cu_0d0f12a1_90774cuda3std3__45__cpo3endE,@object
	.size		_ZN39_INTERNAL_c1ba881e_4_k_cu_0d0f12a1_90774cuda3std3__45__cpo3endE,(_ZN39_INTERNAL_c1ba881e_4_k_cu_0d0f12a1_90774cuda3std3__419piecewise_constructE - _ZN39_INTERNAL_c1ba881e_4_k_cu_0d0f12a1_90774cuda3std3__45__cpo3endE)
_ZN39_INTERNAL_c1ba881e_4_k_cu_0d0f12a1_90774cuda3std3__45__cpo3endE:
	.zero		1
	.type		_ZN39_INTERNAL_c1ba881e_4_k_cu_0d0f12a1_90774cuda3std3__419piecewise_constructE,@object
	.size		_ZN39_INTERNAL_c1ba881e_4_k_cu_0d0f12a1_90774cuda3std3__419piecewise_constructE,(_ZN39_INTERNAL_c1ba881e_4_k_cu_0d0f12a1_90774cuda3std3__45__cpo4cendE - _ZN39_INTERNAL_c1ba881e_4_k_cu_0d0f12a1_90774cuda3std3__419piecewise_constructE)
_ZN39_INTERNAL_c1ba881e_4_k_cu_0d0f12a1_90774cuda3std3__419piecewise_constructE:
	.zero		1
	.type		_ZN39_INTERNAL_c1ba881e_4_k_cu_0d0f12a1_90774cuda3std3__45__cpo4cendE,@object
	.size		_ZN39_INTERNAL_c1ba881e_4_k_cu_0d0f12a1_90774cuda3std3__45__cpo4cendE,(_ZN39_INTERNAL_c1ba881e_4_k_cu_0d0f12a1_90774cuda3std6ranges3__45__cpo4swapE - _ZN39_INTERNAL_c1ba881e_4_k_cu_0d0f12a1_90774cuda3std3__45__cpo4cendE)
_ZN39_INTERNAL_c1ba881e_4_k_cu_0d0f12a1_90774cuda3std3__45__cpo4cendE:
	.zero		1
	.type		_ZN39_INTERNAL_c1ba881e_4_k_cu_0d0f12a1_90774cuda3std6ranges3__45__cpo4swapE,@object
	.size		_ZN39_INTERNAL_c1ba881e_4_k_cu_0d0f12a1_90774cuda3std6ranges3__45__cpo4swapE,(.L_10 - _ZN39_INTERNAL_c1ba881e_4_k_cu_0d0f12a1_90774cuda3std6ranges3__45__cpo4swapE)
_ZN39_INTERNAL_c1ba881e_4_k_cu_0d0f12a1_90774cuda3std6ranges3__45__cpo4swapE:
	.zero		1
.L_10:


//--------------------- .nv.constant0._ZN7cutlass13device_kernelINS_4gemm6kernel13GemmUniversalIN4cute5tupleIJiiiiEEENS1_10collective13CollectiveMmaINS1_35MainloopSm100TmaUmmaWarpSpecializedILi3ELi2ELi4ENS5_IJNS4_1CILi2EEENSA_ILi1EEESC_EEEEENS5_IJNSA_ILi64EEENSA_ILi128EEESG_EEENS_10bfloat16_tENS5_IJlSC_lEEESI_SJ_NS4_8TiledMMAINS4_8MMA_AtomIJNS4_20SM100_MMA_F16BF16_SSISI_SI_fLi64ELi128ELNS4_4UMMA5MajorE0ELSO_0ELNSN_7ScaleInE0ELSP_0EEEEEENS4_6LayoutINS5_IJSC_SC_SC_EEENS5_IJNSA_ILi0EEESU_SU_EEEEENS5_IJNS4_10UnderscoreESX_SX_EEEEENS4_13SM90_TMA_LOADENS4_14ComposedLayoutINS4_7SwizzleILi3ELi4ELi3EEENS4_18smem_ptr_flag_bitsILi16EEENSS_INS5_IJNSA_ILi8EEESF_EEENS5_IJSF_SC_EEEEEEEvNS4_8identityENS4_23SM90_TMA_LOAD_MULTICASTES1A_vS1B_EENS_8epilogue10collective18CollectiveEpilogueINS1E_23Sm100TmaWarpSpecializedILi4ELi2ELi16ELb1ELb0EEEJSH_NS5_IJNSS_ISF_SC_EENSS_INSA_ILi32EEESC_EEEEESI_SJ_SI_SJ_NS1E_6fusion15FusionCallbacksIS1I_NS1N_17LinearCombinationISI_fSI_fLNS_15FloatRoundStyleE2EEESH_S1M_JEEENS4_5SM1004TMEM4LOAD26SM100_TMEM_LOAD_16dp256b4xES10_NS11_INS12_ILi2ELi4ELi3EEES15_NSS_INS5_IJS16_S1K_EEENS5_IJS1K_SC_EEEEEEENS4_17SM75_U32x4_LDSM_NENS4_14SM90_TMA_STOREES21_NS4_17SM90_U32x4_STSM_NENS4_39AutoVectorizingCopyWithAssumedAlignmentILi128EEEEEEvvEEEEvNT_6ParamsE --------------------------
	.section	.nv.constant0._ZN7cutlass13device_kernelINS_4gemm6kernel13GemmUniversalIN4cute5tupleIJiiiiEEENS1_10collective13CollectiveMmaINS1_35MainloopSm100TmaUmmaWarpSpecializedILi3ELi2ELi4ENS5_IJNS4_1CILi2EEENSA_ILi1EEESC_EEEEENS5_IJNSA_ILi64EEENSA_ILi128EEESG_EEENS_10bfloat16_tENS5_IJlSC_lEEESI_SJ_NS4_8TiledMMAINS4_8MMA_AtomIJNS4_20SM100_MMA_F16BF16_SSISI_SI_fLi64ELi128ELNS4_4UMMA5MajorE0ELSO_0ELNSN_7ScaleInE0ELSP_0EEEEEENS4_6LayoutINS5_IJSC_SC_SC_EEENS5_IJNSA_ILi0EEESU_SU_EEEEENS5_IJNS4_10UnderscoreESX_SX_EEEEENS4_13SM90_TMA_LOADENS4_14ComposedLayoutINS4_7SwizzleILi3ELi4ELi3EEENS4_18smem_ptr_flag_bitsILi16EEENSS_INS5_IJNSA_ILi8EEESF_EEENS5_IJSF_SC_EEEEEEEvNS4_8identityENS4_23SM90_TMA_LOAD_MULTICASTES1A_vS1B_EENS_8epilogue10collective18CollectiveEpilogueINS1E_23Sm100TmaWarpSpecializedILi4ELi2ELi16ELb1ELb0EEEJSH_NS5_IJNSS_ISF_SC_EENSS_INSA_ILi32EEESC_EEEEESI_SJ_SI_SJ_NS1E_6fusion15FusionCallbacksIS1I_NS1N_17LinearCombinationISI_fSI_fLNS_15FloatRoundStyleE2EEESH_S1M_JEEENS4_5SM1004TMEM4LOAD26SM100_TMEM_LOAD_16dp256b4xES10_NS11_INS12_ILi2ELi4ELi3EEES15_NSS_INS5_IJS16_S1K_EEENS5_IJS1K_SC_EEEEEEENS4_17SM75_U32x4_LDSM_NENS4_14SM90_TMA_STOREES21_NS4_17SM90_U32x4_STSM_NENS4_39AutoVectorizingCopyWithAssumedAlignmentILi128EEEEEEvvEEEEvNT_6ParamsE,"a",@progbits
	.sectionflags	@""
	.align	4
.nv.constant0._ZN7cutlass13device_kernelINS_4gemm6kernel13GemmUniversalIN4cute5tupleIJiiiiEEENS1_10collective13CollectiveMmaINS1_35MainloopSm100TmaUmmaWarpSpecializedILi3ELi2ELi4ENS5_IJNS4_1CILi2EEENSA_ILi1EEESC_EEEEENS5_IJNSA_ILi64EEENSA_ILi128EEESG_EEENS_10bfloat16_tENS5_IJlSC_lEEESI_SJ_NS4_8TiledMMAINS4_8MMA_AtomIJNS4_20SM100_MMA_F16BF16_SSISI_SI_fLi64ELi128ELNS4_4UMMA5MajorE0ELSO_0ELNSN_7ScaleInE0ELSP_0EEEEEENS4_6LayoutINS5_IJSC_SC_SC_EEENS5_IJNSA_ILi0EEESU_SU_EEEEENS5_IJNS4_10UnderscoreESX_SX_EEEEENS4_13SM90_TMA_LOADENS4_14ComposedLayoutINS4_7SwizzleILi3ELi4ELi3EEENS4_18smem_ptr_flag_bitsILi16EEENSS_INS5_IJNSA_ILi8EEESF_EEENS5_IJSF_SC_EEEEEEEvNS4_8identityENS4_23SM90_TMA_LOAD_MULTICASTES1A_vS1B_EENS_8epilogue10collective18CollectiveEpilogueINS1E_23Sm100TmaWarpSpecializedILi4ELi2ELi16ELb1ELb0EEEJSH_NS5_IJNSS_ISF_SC_EENSS_INSA_ILi32EEESC_EEEEESI_SJ_SI_SJ_NS1E_6fusion15FusionCallbacksIS1I_NS1N_17LinearCombinationISI_fSI_fLNS_15FloatRoundStyleE2EEESH_S1M_JEEENS4_5SM1004TMEM4LOAD26SM100_TMEM_LOAD_16dp256b4xES10_NS11_INS12_ILi2ELi4ELi3EEES15_NSS_INS5_IJS16_S1K_EEENS5_IJS1K_SC_EEEEEEENS4_17SM75_U32x4_LDSM_NENS4_14SM90_TMA_STOREES21_NS4_17SM90_U32x4_STSM_NENS4_39AutoVectorizingCopyWithAssumedAlignmentILi128EEEEEEvvEEEEvNT_6ParamsE:
	.zero		2944


//--------------------- SYMBOLS --------------------------

	.type		.nv.reservedSmem.offset0,@object
	.size		.nv.reservedSmem.offset0,0x4
	.type		.nv.reservedSmem.cap,@object
	.size		.nv.reservedSmem.cap,0x4
	.type		__assertfail,@function
